//
// Generated by NVIDIA NVVM Compiler
//
// Compiler Build ID: CL-36424714
// Cuda compilation tools, release 13.0, V13.0.88
// Based on NVVM 20.0.0
//

.version 9.0
.target sm_100
.address_size 64

	// .globl	MatrixMulCUDA
// _ZZ13MatrixMulCUDAE2As has been demoted
// _ZZ13MatrixMulCUDAE2Bs has been demoted
.global .align 4 .b8 configs[48];
// _ZZ16MatrixMulCUDA_V1E11start_block has been demoted
// _ZZ16MatrixMulCUDA_V1E5flags has been demoted
// _ZZ16MatrixMulCUDA_V1E8blockIDX_$_0 has been demoted
// _ZZ16MatrixMulCUDA_V1E8blockIDX_$_1 has been demoted
// _ZZ15MatrixMulCUDA_VPfS_S_ii5uint3E2As has been demoted
// _ZZ15MatrixMulCUDA_VPfS_S_ii5uint3E2Bs has been demoted

.visible .entry MatrixMulCUDA(
	.param .u64 .ptr .align 1 MatrixMulCUDA_param_0,
	.param .u64 .ptr .align 1 MatrixMulCUDA_param_1,
	.param .u64 .ptr .align 1 MatrixMulCUDA_param_2,
	.param .u32 MatrixMulCUDA_param_3,
	.param .u32 MatrixMulCUDA_param_4
)
{
	.reg .pred 	%p<5>;
	.reg .b32 	%r<64>;
	.reg .b32 	%f<162>;
	.reg .b64 	%rd<24>;
	// demoted variable
	.shared .align 4 .b8 _ZZ13MatrixMulCUDAE2As[1024];
	// demoted variable
	.shared .align 4 .b8 _ZZ13MatrixMulCUDAE2Bs[1024];
	ld.param.u64 	%rd4, [MatrixMulCUDA_param_1];
	ld.param.u64 	%rd5, [MatrixMulCUDA_param_2];
	ld.param.u32 	%r30, [MatrixMulCUDA_param_3];
	ld.param.u32 	%r31, [MatrixMulCUDA_param_4];
	cvta.to.global.u64 	%rd1, %rd5;
	cvta.to.global.u64 	%rd2, %rd4;
	mov.u32 	%r32, %ctaid.x;
	mov.u32 	%r1, %ctaid.y;
	mov.u32 	%r2, %tid.x;
	mov.u32 	%r3, %tid.y;
	mul.lo.s32 	%r33, %r30, %r1;
	shl.b32 	%r63, %r33, 4;
	add.s32 	%r5, %r63, %r30;
	shl.b32 	%r6, %r32, 4;
	shl.b32 	%r7, %r31, 4;
	setp.lt.s32 	%p1, %r30, 1;
	mov.f32 	%f161, 0f00000000;
	@%p1 bra 	$L__BB0_6;
	mul.lo.s32 	%r8, %r30, %r3;
	shl.b32 	%r34, %r3, 6;
	mov.u32 	%r35, _ZZ13MatrixMulCUDAE2As;
	add.s32 	%r9, %r35, %r34;
	shl.b32 	%r36, %r2, 2;
	add.s32 	%r10, %r9, %r36;
	mul.lo.s32 	%r11, %r31, %r3;
	mov.u32 	%r37, _ZZ13MatrixMulCUDAE2Bs;
	add.s32 	%r13, %r37, %r36;
	add.s32 	%r12, %r13, %r34;
	add.s32 	%r14, %r63, 16;
	max.s32 	%r38, %r5, %r14;
	not.b32 	%r39, %r63;
	add.s32 	%r15, %r38, %r39;
	and.b32  	%r40, %r15, 16;
	setp.ne.s32 	%p2, %r40, 0;
	mov.f32 	%f161, 0f00000000;
	mov.u32 	%r58, %r6;
	@%p2 bra 	$L__BB0_3;
	add.s32 	%r41, %r8, %r2;
	add.s32 	%r42, %r41, %r63;
	mul.wide.s32 	%rd6, %r42, 4;
	add.s64 	%rd7, %rd2, %rd6;
	ld.global.f32 	%f10, [%rd7];
	st.shared.f32 	[%r10], %f10;
	add.s32 	%r43, %r11, %r2;
	add.s32 	%r44, %r43, %r6;
	mul.wide.s32 	%rd8, %r44, 4;
	add.s64 	%rd9, %rd1, %rd8;
	ld.global.f32 	%f11, [%rd9];
	st.shared.f32 	[%r12], %f11;
	bar.sync 	0;
	ld.shared.f32 	%f12, [%r9];
	ld.shared.f32 	%f13, [%r13];
	fma.rn.f32 	%f14, %f12, %f13, 0f00000000;
	ld.shared.f32 	%f15, [%r9+4];
	ld.shared.f32 	%f16, [%r13+64];
	fma.rn.f32 	%f17, %f15, %f16, %f14;
	ld.shared.f32 	%f18, [%r9+8];
	ld.shared.f32 	%f19, [%r13+128];
	fma.rn.f32 	%f20, %f18, %f19, %f17;
	ld.shared.f32 	%f21, [%r9+12];
	ld.shared.f32 	%f22, [%r13+192];
	fma.rn.f32 	%f23, %f21, %f22, %f20;
	ld.shared.f32 	%f24, [%r9+16];
	ld.shared.f32 	%f25, [%r13+256];
	fma.rn.f32 	%f26, %f24, %f25, %f23;
	ld.shared.f32 	%f27, [%r9+20];
	ld.shared.f32 	%f28, [%r13+320];
	fma.rn.f32 	%f29, %f27, %f28, %f26;
	ld.shared.f32 	%f30, [%r9+24];
	ld.shared.f32 	%f31, [%r13+384];
	fma.rn.f32 	%f32, %f30, %f31, %f29;
	ld.shared.f32 	%f33, [%r9+28];
	ld.shared.f32 	%f34, [%r13+448];
	fma.rn.f32 	%f35, %f33, %f34, %f32;
	ld.shared.f32 	%f36, [%r9+32];
	ld.shared.f32 	%f37, [%r13+512];
	fma.rn.f32 	%f38, %f36, %f37, %f35;
	ld.shared.f32 	%f39, [%r9+36];
	ld.shared.f32 	%f40, [%r13+576];
	fma.rn.f32 	%f41, %f39, %f40, %f38;
	ld.shared.f32 	%f42, [%r9+40];
	ld.shared.f32 	%f43, [%r13+640];
	fma.rn.f32 	%f44, %f42, %f43, %f41;
	ld.shared.f32 	%f45, [%r9+44];
	ld.shared.f32 	%f46, [%r13+704];
	fma.rn.f32 	%f47, %f45, %f46, %f44;
	ld.shared.f32 	%f48, [%r9+48];
	ld.shared.f32 	%f49, [%r13+768];
	fma.rn.f32 	%f50, %f48, %f49, %f47;
	ld.shared.f32 	%f51, [%r9+52];
	ld.shared.f32 	%f52, [%r13+832];
	fma.rn.f32 	%f53, %f51, %f52, %f50;
	ld.shared.f32 	%f54, [%r9+56];
	ld.shared.f32 	%f55, [%r13+896];
	fma.rn.f32 	%f56, %f54, %f55, %f53;
	ld.shared.f32 	%f57, [%r9+60];
	ld.shared.f32 	%f58, [%r13+960];
	fma.rn.f32 	%f161, %f57, %f58, %f56;
	bar.sync 	0;
	add.s32 	%r58, %r6, %r7;
	mov.u32 	%r63, %r14;
$L__BB0_3:
	setp.lt.u32 	%p3, %r15, 16;
	@%p3 bra 	$L__BB0_6;
	add.s32 	%r45, %r2, %r58;
	add.s32 	%r46, %r3, 16;
	mad.lo.s32 	%r62, %r31, %r46, %r45;
	add.s32 	%r61, %r45, %r11;
	add.s32 	%r47, %r2, %r63;
	add.s32 	%r60, %r47, %r8;
$L__BB0_5:
	ld.param.u64 	%rd23, [MatrixMulCUDA_param_2];
	ld.param.u64 	%rd22, [MatrixMulCUDA_param_1];
	mul.wide.s32 	%rd10, %r60, 4;
	cvta.to.global.u64 	%rd11, %rd22;
	add.s64 	%rd12, %rd11, %rd10;
	ld.global.f32 	%f59, [%rd12];
	st.shared.f32 	[%r10], %f59;
	cvta.to.global.u64 	%rd13, %rd23;
	mul.wide.s32 	%rd14, %r61, 4;
	add.s64 	%rd15, %rd13, %rd14;
	ld.global.f32 	%f60, [%rd15];
	st.shared.f32 	[%r12], %f60;
	bar.sync 	0;
	ld.shared.f32 	%f61, [%r9];
	ld.shared.f32 	%f62, [%r13];
	fma.rn.f32 	%f63, %f61, %f62, %f161;
	ld.shared.f32 	%f64, [%r9+4];
	ld.shared.f32 	%f65, [%r13+64];
	fma.rn.f32 	%f66, %f64, %f65, %f63;
	ld.shared.f32 	%f67, [%r9+8];
	ld.shared.f32 	%f68, [%r13+128];
	fma.rn.f32 	%f69, %f67, %f68, %f66;
	ld.shared.f32 	%f70, [%r9+12];
	ld.shared.f32 	%f71, [%r13+192];
	fma.rn.f32 	%f72, %f70, %f71, %f69;
	ld.shared.f32 	%f73, [%r9+16];
	ld.shared.f32 	%f74, [%r13+256];
	fma.rn.f32 	%f75, %f73, %f74, %f72;
	ld.shared.f32 	%f76, [%r9+20];
	ld.shared.f32 	%f77, [%r13+320];
	fma.rn.f32 	%f78, %f76, %f77, %f75;
	ld.shared.f32 	%f79, [%r9+24];
	ld.shared.f32 	%f80, [%r13+384];
	fma.rn.f32 	%f81, %f79, %f80, %f78;
	ld.shared.f32 	%f82, [%r9+28];
	ld.shared.f32 	%f83, [%r13+448];
	fma.rn.f32 	%f84, %f82, %f83, %f81;
	ld.shared.f32 	%f85, [%r9+32];
	ld.shared.f32 	%f86, [%r13+512];
	fma.rn.f32 	%f87, %f85, %f86, %f84;
	ld.shared.f32 	%f88, [%r9+36];
	ld.shared.f32 	%f89, [%r13+576];
	fma.rn.f32 	%f90, %f88, %f89, %f87;
	ld.shared.f32 	%f91, [%r9+40];
	ld.shared.f32 	%f92, [%r13+640];
	fma.rn.f32 	%f93, %f91, %f92, %f90;
	ld.shared.f32 	%f94, [%r9+44];
	ld.shared.f32 	%f95, [%r13+704];
	fma.rn.f32 	%f96, %f94, %f95, %f93;
	ld.shared.f32 	%f97, [%r9+48];
	ld.shared.f32 	%f98, [%r13+768];
	fma.rn.f32 	%f99, %f97, %f98, %f96;
	ld.shared.f32 	%f100, [%r9+52];
	ld.shared.f32 	%f101, [%r13+832];
	fma.rn.f32 	%f102, %f100, %f101, %f99;
	ld.shared.f32 	%f103, [%r9+56];
	ld.shared.f32 	%f104, [%r13+896];
	fma.rn.f32 	%f105, %f103, %f104, %f102;
	ld.shared.f32 	%f106, [%r9+60];
	ld.shared.f32 	%f107, [%r13+960];
	fma.rn.f32 	%f108, %f106, %f107, %f105;
	bar.sync 	0;
	ld.global.f32 	%f109, [%rd12+64];
	st.shared.f32 	[%r10], %f109;
	mul.wide.s32 	%rd16, %r62, 4;
	add.s64 	%rd17, %rd13, %rd16;
	ld.global.f32 	%f110, [%rd17];
	st.shared.f32 	[%r12], %f110;
	bar.sync 	0;
	ld.shared.f32 	%f111, [%r9];
	ld.shared.f32 	%f112, [%r13];
	fma.rn.f32 	%f113, %f111, %f112, %f108;
	ld.shared.f32 	%f114, [%r9+4];
	ld.shared.f32 	%f115, [%r13+64];
	fma.rn.f32 	%f116, %f114, %f115, %f113;
	ld.shared.f32 	%f117, [%r9+8];
	ld.shared.f32 	%f118, [%r13+128];
	fma.rn.f32 	%f119, %f117, %f118, %f116;
	ld.shared.f32 	%f120, [%r9+12];
	ld.shared.f32 	%f121, [%r13+192];
	fma.rn.f32 	%f122, %f120, %f121, %f119;
	ld.shared.f32 	%f123, [%r9+16];
	ld.shared.f32 	%f124, [%r13+256];
	fma.rn.f32 	%f125, %f123, %f124, %f122;
	ld.shared.f32 	%f126, [%r9+20];
	ld.shared.f32 	%f127, [%r13+320];
	fma.rn.f32 	%f128, %f126, %f127, %f125;
	ld.shared.f32 	%f129, [%r9+24];
	ld.shared.f32 	%f130, [%r13+384];
	fma.rn.f32 	%f131, %f129, %f130, %f128;
	ld.shared.f32 	%f132, [%r9+28];
	ld.shared.f32 	%f133, [%r13+448];
	fma.rn.f32 	%f134, %f132, %f133, %f131;
	ld.shared.f32 	%f135, [%r9+32];
	ld.shared.f32 	%f136, [%r13+512];
	fma.rn.f32 	%f137, %f135, %f136, %f134;
	ld.shared.f32 	%f138, [%r9+36];
	ld.shared.f32 	%f139, [%r13+576];
	fma.rn.f32 	%f140, %f138, %f139, %f137;
	ld.shared.f32 	%f141, [%r9+40];
	ld.shared.f32 	%f142, [%r13+640];
	fma.rn.f32 	%f143, %f141, %f142, %f140;
	ld.shared.f32 	%f144, [%r9+44];
	ld.shared.f32 	%f145, [%r13+704];
	fma.rn.f32 	%f146, %f144, %f145, %f143;
	ld.shared.f32 	%f147, [%r9+48];
	ld.shared.f32 	%f148, [%r13+768];
	fma.rn.f32 	%f149, %f147, %f148, %f146;
	ld.shared.f32 	%f150, [%r9+52];
	ld.shared.f32 	%f151, [%r13+832];
	fma.rn.f32 	%f152, %f150, %f151, %f149;
	ld.shared.f32 	%f153, [%r9+56];
	ld.shared.f32 	%f154, [%r13+896];
	fma.rn.f32 	%f155, %f153, %f154, %f152;
	ld.shared.f32 	%f156, [%r9+60];
	ld.shared.f32 	%f157, [%r13+960];
	fma.rn.f32 	%f161, %f156, %f157, %f155;
	bar.sync 	0;
	add.s32 	%r63, %r63, 32;
	shl.b32 	%r54, %r31, 5;
	add.s32 	%r62, %r62, %r54;
	add.s32 	%r61, %r61, %r54;
	add.s32 	%r60, %r60, 32;
	setp.lt.s32 	%p4, %r63, %r5;
	@%p4 bra 	$L__BB0_5;
$L__BB0_6:
	ld.param.u64 	%rd21, [MatrixMulCUDA_param_0];
	cvta.to.global.u64 	%rd18, %rd21;
	add.s32 	%r55, %r6, %r2;
	mad.lo.s32 	%r56, %r31, %r3, %r55;
	mad.lo.s32 	%r57, %r7, %r1, %r56;
	mul.wide.s32 	%rd19, %r57, 4;
	add.s64 	%rd20, %rd18, %rd19;
	st.global.f32 	[%rd20], %f161;
	ret;

}
	// .globl	MatrixMulCUDA_V1
.visible .entry MatrixMulCUDA_V1(
	.param .u64 .ptr .align 1 MatrixMulCUDA_V1_param_0,
	.param .u64 .ptr .align 1 MatrixMulCUDA_V1_param_1,
	.param .u64 .ptr .align 1 MatrixMulCUDA_V1_param_2,
	.param .u32 MatrixMulCUDA_V1_param_3,
	.param .u32 MatrixMulCUDA_V1_param_4
)
{
	.reg .pred 	%p<23>;
	.reg .b32 	%r<160>;
	.reg .b32 	%f<368>;
	.reg .b64 	%rd<43>;
	// demoted variable
	.shared .align 4 .u32 _ZZ16MatrixMulCUDA_V1E11start_block;
	// demoted variable
	.shared .align 4 .u32 _ZZ16MatrixMulCUDA_V1E5flags;
	// demoted variable
	.shared .align 4 .u32 _ZZ16MatrixMulCUDA_V1E8blockIDX_$_0;
	// demoted variable
	.shared .align 4 .u32 _ZZ16MatrixMulCUDA_V1E8blockIDX_$_1;
	// demoted variable
	.shared .align 4 .b8 _ZZ15MatrixMulCUDA_VPfS_S_ii5uint3E2As[1024];
	// demoted variable
	.shared .align 4 .b8 _ZZ15MatrixMulCUDA_VPfS_S_ii5uint3E2Bs[1024];
	ld.param.u64 	%rd5, [MatrixMulCUDA_V1_param_1];
	ld.param.u64 	%rd6, [MatrixMulCUDA_V1_param_2];
	ld.param.u32 	%r56, [MatrixMulCUDA_V1_param_3];
	cvta.to.global.u64 	%rd1, %rd6;
	cvta.to.global.u64 	%rd2, %rd5;
	mov.u32 	%r1, %tid.x;
	mov.u32 	%r2, %tid.y;
	mov.u32 	%r58, %tid.z;
	or.b32  	%r59, %r2, %r58;
	or.b32  	%r3, %r59, %r1;
	setp.ne.s32 	%p1, %r3, 0;
	@%p1 bra 	$L__BB1_7;
	mov.b32 	%r61, 0;
	st.shared.u32 	[_ZZ16MatrixMulCUDA_V1E11start_block], %r61;
	// begin inline asm
	mov.u32 %r60, %smid;
	// end inline asm
	st.shared.u32 	[_ZZ16MatrixMulCUDA_V1E5flags], %r60;
	and.b32  	%r5, %r60, 15;
	ld.global.u32 	%r6, [configs];
	and.b32  	%r62, %r6, 255;
	setp.lt.u32 	%p2, %r5, %r62;
	@%p2 bra 	$L__BB1_3;
	shr.u32 	%r63, %r6, 8;
	and.b32  	%r64, %r63, 255;
	setp.le.u32 	%p3, %r5, %r64;
	@%p3 bra 	$L__BB1_4;
$L__BB1_3:
	mov.b32 	%r70, -1;
	st.shared.u32 	[_ZZ16MatrixMulCUDA_V1E11start_block], %r70;
	bra.uni 	$L__BB1_7;
$L__BB1_4:
	mul.wide.u32 	%rd7, %r5, 4;
	mov.u64 	%rd8, configs;
	add.s64 	%rd9, %rd8, %rd7;
	atom.global.add.u32 	%r7, [%rd9+24], 1;
	shr.u32 	%r65, %r6, 16;
	setp.lt.u32 	%p4, %r7, %r65;
	@%p4 bra 	$L__BB1_6;
	mov.b32 	%r66, -1;
	st.shared.u32 	[_ZZ16MatrixMulCUDA_V1E11start_block], %r66;
	bra.uni 	$L__BB1_7;
$L__BB1_6:
	and.b32  	%r67, %r60, -65281;
	shl.b32 	%r68, %r7, 8;
	add.s32 	%r69, %r67, %r68;
	st.shared.u32 	[_ZZ16MatrixMulCUDA_V1E5flags], %r69;
$L__BB1_7:
	bar.sync 	0;
	ld.shared.u32 	%r71, [_ZZ16MatrixMulCUDA_V1E11start_block];
	setp.eq.s32 	%p5, %r71, -1;
	@%p5 bra 	$L__BB1_33;
	ld.param.u32 	%r145, [MatrixMulCUDA_V1_param_4];
	shl.b32 	%r8, %r145, 4;
	shl.b32 	%r72, %r2, 6;
	mov.u32 	%r73, _ZZ15MatrixMulCUDA_VPfS_S_ii5uint3E2As;
	add.s32 	%r9, %r73, %r72;
	shl.b32 	%r74, %r1, 2;
	add.s32 	%r10, %r9, %r74;
	mad.lo.s32 	%r11, %r145, %r2, %r1;
	mov.u32 	%r75, _ZZ15MatrixMulCUDA_VPfS_S_ii5uint3E2Bs;
	add.s32 	%r13, %r75, %r74;
	add.s32 	%r12, %r13, %r72;
	shl.b32 	%r14, %r145, 6;
	add.s64 	%rd3, %rd2, 128;
	bra.uni 	$L__BB1_10;
$L__BB1_9:
	setp.eq.s32 	%p21, %r55, -1;
	@%p21 bra 	$L__BB1_33;
$L__BB1_10:
	setp.ne.s32 	%p6, %r3, 0;
	@%p6 bra 	$L__BB1_19;
	ld.shared.u32 	%r15, [_ZZ16MatrixMulCUDA_V1E5flags];
	and.b32  	%r76, %r15, 15;
	ld.global.u32 	%r16, [configs];
	and.b32  	%r77, %r16, 255;
	setp.lt.u32 	%p7, %r76, %r77;
	@%p7 bra 	$L__BB1_13;
	and.b32  	%r78, %r16, 15;
	shr.u32 	%r79, %r16, 8;
	and.b32  	%r80, %r79, 255;
	setp.le.u32 	%p8, %r78, %r80;
	@%p8 bra 	$L__BB1_14;
$L__BB1_13:
	mov.b32 	%r98, -1;
	st.shared.u32 	[_ZZ16MatrixMulCUDA_V1E11start_block], %r98;
	bra.uni 	$L__BB1_19;
$L__BB1_14:
	shr.u32 	%r81, %r15, 8;
	and.b32  	%r82, %r81, 255;
	shr.u32 	%r83, %r16, 16;
	setp.lt.u32 	%p9, %r82, %r83;
	@%p9 bra 	$L__BB1_16;
	mov.b32 	%r84, -1;
	st.shared.u32 	[_ZZ16MatrixMulCUDA_V1E11start_block], %r84;
	bra.uni 	$L__BB1_19;
$L__BB1_16:
	atom.global.add.u32 	%r17, [configs+8], 4;
	st.shared.u32 	[_ZZ16MatrixMulCUDA_V1E11start_block], %r17;
	ld.global.u32 	%r18, [configs+4];
	setp.lt.s32 	%p10, %r17, %r18;
	@%p10 bra 	$L__BB1_18;
	mov.b32 	%r85, -1;
	st.shared.u32 	[_ZZ16MatrixMulCUDA_V1E11start_block], %r85;
	bra.uni 	$L__BB1_19;
$L__BB1_18:
	and.b32  	%r86, %r15, -241;
	add.s32 	%r87, %r17, 4;
	min.s32 	%r88, %r87, %r18;
	sub.s32 	%r89, %r88, %r17;
	shl.b32 	%r90, %r89, 4;
	add.s32 	%r91, %r90, %r86;
	st.shared.u32 	[_ZZ16MatrixMulCUDA_V1E5flags], %r91;
	ld.global.u32 	%r92, [configs+12];
	div.s32 	%r93, %r17, %r92;
	mul.lo.s32 	%r94, %r93, %r92;
	sub.s32 	%r95, %r17, %r94;
	ld.global.u32 	%r96, [configs+16];
	rem.s32 	%r97, %r93, %r96;
	st.shared.u32 	[_ZZ16MatrixMulCUDA_V1E8blockIDX_$_0], %r95;
	st.shared.u32 	[_ZZ16MatrixMulCUDA_V1E8blockIDX_$_1], %r97;
$L__BB1_19:
	bar.sync 	0;
	ld.shared.u32 	%r147, [_ZZ16MatrixMulCUDA_V1E11start_block];
	setp.eq.s32 	%p11, %r147, -1;
	@%p11 bra 	$L__BB1_33;
	ld.shared.u32 	%r99, [_ZZ16MatrixMulCUDA_V1E5flags];
	and.b32  	%r100, %r99, 240;
	setp.eq.s32 	%p12, %r100, 0;
	@%p12 bra 	$L__BB1_10;
$L__BB1_21:
	setp.lt.s32 	%p13, %r56, 1;
	ld.shared.u32 	%r101, [_ZZ16MatrixMulCUDA_V1E8blockIDX_$_0];
	ld.shared.u32 	%r21, [_ZZ16MatrixMulCUDA_V1E8blockIDX_$_1];
	mul.lo.s32 	%r102, %r56, %r21;
	shl.b32 	%r157, %r102, 4;
	shl.b32 	%r23, %r101, 4;
	mov.f32 	%f367, 0f00000000;
	@%p13 bra 	$L__BB1_30;
	add.s32 	%r103, %r157, 16;
	add.s32 	%r104, %r157, %r56;
	max.s32 	%r105, %r104, %r103;
	not.b32 	%r106, %r157;
	add.s32 	%r24, %r105, %r106;
	shr.u32 	%r107, %r24, 4;
	add.s32 	%r25, %r107, 1;
	setp.lt.u32 	%p14, %r24, 48;
	mov.f32 	%f367, 0f00000000;
	mov.u32 	%r156, %r23;
	@%p14 bra 	$L__BB1_25;
	ld.param.u32 	%r146, [MatrixMulCUDA_V1_param_4];
	add.s32 	%r108, %r2, 48;
	mad.lo.s32 	%r109, %r146, %r108, %r1;
	add.s32 	%r153, %r109, %r23;
	add.s32 	%r110, %r2, 32;
	mad.lo.s32 	%r111, %r146, %r110, %r1;
	add.s32 	%r152, %r111, %r23;
	add.s32 	%r112, %r2, 16;
	mad.lo.s32 	%r113, %r146, %r112, %r1;
	add.s32 	%r151, %r113, %r23;
	add.s32 	%r150, %r11, %r23;
	shl.b32 	%r114, %r21, 4;
	add.s32 	%r115, %r2, %r114;
	mad.lo.s32 	%r149, %r56, %r115, %r1;
	and.b32  	%r116, %r25, 536870908;
	neg.s32 	%r148, %r116;
	mov.f32 	%f367, 0f00000000;
	mov.u32 	%r156, %r23;
$L__BB1_24:
	.pragma "nounroll";
	mul.wide.s32 	%rd10, %r149, 4;
	add.s64 	%rd11, %rd3, %rd10;
	ld.global.f32 	%f14, [%rd11+-128];
	st.shared.f32 	[%r10], %f14;
	mul.wide.s32 	%rd12, %r150, 4;
	add.s64 	%rd13, %rd1, %rd12;
	ld.global.f32 	%f15, [%rd13];
	st.shared.f32 	[%r12], %f15;
	bar.sync 	0;
	ld.shared.f32 	%f16, [%r9];
	ld.shared.f32 	%f17, [%r13];
	fma.rn.f32 	%f18, %f16, %f17, %f367;
	ld.shared.f32 	%f19, [%r9+4];
	ld.shared.f32 	%f20, [%r13+64];
	fma.rn.f32 	%f21, %f19, %f20, %f18;
	ld.shared.f32 	%f22, [%r9+8];
	ld.shared.f32 	%f23, [%r13+128];
	fma.rn.f32 	%f24, %f22, %f23, %f21;
	ld.shared.f32 	%f25, [%r9+12];
	ld.shared.f32 	%f26, [%r13+192];
	fma.rn.f32 	%f27, %f25, %f26, %f24;
	ld.shared.f32 	%f28, [%r9+16];
	ld.shared.f32 	%f29, [%r13+256];
	fma.rn.f32 	%f30, %f28, %f29, %f27;
	ld.shared.f32 	%f31, [%r9+20];
	ld.shared.f32 	%f32, [%r13+320];
	fma.rn.f32 	%f33, %f31, %f32, %f30;
	ld.shared.f32 	%f34, [%r9+24];
	ld.shared.f32 	%f35, [%r13+384];
	fma.rn.f32 	%f36, %f34, %f35, %f33;
	ld.shared.f32 	%f37, [%r9+28];
	ld.shared.f32 	%f38, [%r13+448];
	fma.rn.f32 	%f39, %f37, %f38, %f36;
	ld.shared.f32 	%f40, [%r9+32];
	ld.shared.f32 	%f41, [%r13+512];
	fma.rn.f32 	%f42, %f40, %f41, %f39;
	ld.shared.f32 	%f43, [%r9+36];
	ld.shared.f32 	%f44, [%r13+576];
	fma.rn.f32 	%f45, %f43, %f44, %f42;
	ld.shared.f32 	%f46, [%r9+40];
	ld.shared.f32 	%f47, [%r13+640];
	fma.rn.f32 	%f48, %f46, %f47, %f45;
	ld.shared.f32 	%f49, [%r9+44];
	ld.shared.f32 	%f50, [%r13+704];
	fma.rn.f32 	%f51, %f49, %f50, %f48;
	ld.shared.f32 	%f52, [%r9+48];
	ld.shared.f32 	%f53, [%r13+768];
	fma.rn.f32 	%f54, %f52, %f53, %f51;
	ld.shared.f32 	%f55, [%r9+52];
	ld.shared.f32 	%f56, [%r13+832];
	fma.rn.f32 	%f57, %f55, %f56, %f54;
	ld.shared.f32 	%f58, [%r9+56];
	ld.shared.f32 	%f59, [%r13+896];
	fma.rn.f32 	%f60, %f58, %f59, %f57;
	ld.shared.f32 	%f61, [%r9+60];
	ld.shared.f32 	%f62, [%r13+960];
	fma.rn.f32 	%f63, %f61, %f62, %f60;
	bar.sync 	0;
	add.s32 	%r117, %r156, %r8;
	ld.global.f32 	%f64, [%rd11+-64];
	st.shared.f32 	[%r10], %f64;
	mul.wide.s32 	%rd14, %r151, 4;
	add.s64 	%rd15, %rd1, %rd14;
	ld.global.f32 	%f65, [%rd15];
	st.shared.f32 	[%r12], %f65;
	bar.sync 	0;
	ld.shared.f32 	%f66, [%r9];
	ld.shared.f32 	%f67, [%r13];
	fma.rn.f32 	%f68, %f66, %f67, %f63;
	ld.shared.f32 	%f69, [%r9+4];
	ld.shared.f32 	%f70, [%r13+64];
	fma.rn.f32 	%f71, %f69, %f70, %f68;
	ld.shared.f32 	%f72, [%r9+8];
	ld.shared.f32 	%f73, [%r13+128];
	fma.rn.f32 	%f74, %f72, %f73, %f71;
	ld.shared.f32 	%f75, [%r9+12];
	ld.shared.f32 	%f76, [%r13+192];
	fma.rn.f32 	%f77, %f75, %f76, %f74;
	ld.shared.f32 	%f78, [%r9+16];
	ld.shared.f32 	%f79, [%r13+256];
	fma.rn.f32 	%f80, %f78, %f79, %f77;
	ld.shared.f32 	%f81, [%r9+20];
	ld.shared.f32 	%f82, [%r13+320];
	fma.rn.f32 	%f83, %f81, %f82, %f80;
	ld.shared.f32 	%f84, [%r9+24];
	ld.shared.f32 	%f85, [%r13+384];
	fma.rn.f32 	%f86, %f84, %f85, %f83;
	ld.shared.f32 	%f87, [%r9+28];
	ld.shared.f32 	%f88, [%r13+448];
	fma.rn.f32 	%f89, %f87, %f88, %f86;
	ld.shared.f32 	%f90, [%r9+32];
	ld.shared.f32 	%f91, [%r13+512];
	fma.rn.f32 	%f92, %f90, %f91, %f89;
	ld.shared.f32 	%f93, [%r9+36];
	ld.shared.f32 	%f94, [%r13+576];
	fma.rn.f32 	%f95, %f93, %f94, %f92;
	ld.shared.f32 	%f96, [%r9+40];
	ld.shared.f32 	%f97, [%r13+640];
	fma.rn.f32 	%f98, %f96, %f97, %f95;
	ld.shared.f32 	%f99, [%r9+44];
	ld.shared.f32 	%f100, [%r13+704];
	fma.rn.f32 	%f101, %f99, %f100, %f98;
	ld.shared.f32 	%f102, [%r9+48];
	ld.shared.f32 	%f103, [%r13+768];
	fma.rn.f32 	%f104, %f102, %f103, %f101;
	ld.shared.f32 	%f105, [%r9+52];
	ld.shared.f32 	%f106, [%r13+832];
	fma.rn.f32 	%f107, %f105, %f106, %f104;
	ld.shared.f32 	%f108, [%r9+56];
	ld.shared.f32 	%f109, [%r13+896];
	fma.rn.f32 	%f110, %f108, %f109, %f107;
	ld.shared.f32 	%f111, [%r9+60];
	ld.shared.f32 	%f112, [%r13+960];
	fma.rn.f32 	%f113, %f111, %f112, %f110;
	bar.sync 	0;
	add.s32 	%r118, %r117, %r8;
	ld.global.f32 	%f114, [%rd11];
	st.shared.f32 	[%r10], %f114;
	mul.wide.s32 	%rd16, %r152, 4;
	add.s64 	%rd17, %rd1, %rd16;
	ld.global.f32 	%f115, [%rd17];
	st.shared.f32 	[%r12], %f115;
	bar.sync 	0;
	ld.shared.f32 	%f116, [%r9];
	ld.shared.f32 	%f117, [%r13];
	fma.rn.f32 	%f118, %f116, %f117, %f113;
	ld.shared.f32 	%f119, [%r9+4];
	ld.shared.f32 	%f120, [%r13+64];
	fma.rn.f32 	%f121, %f119, %f120, %f118;
	ld.shared.f32 	%f122, [%r9+8];
	ld.shared.f32 	%f123, [%r13+128];
	fma.rn.f32 	%f124, %f122, %f123, %f121;
	ld.shared.f32 	%f125, [%r9+12];
	ld.shared.f32 	%f126, [%r13+192];
	fma.rn.f32 	%f127, %f125, %f126, %f124;
	ld.shared.f32 	%f128, [%r9+16];
	ld.shared.f32 	%f129, [%r13+256];
	fma.rn.f32 	%f130, %f128, %f129, %f127;
	ld.shared.f32 	%f131, [%r9+20];
	ld.shared.f32 	%f132, [%r13+320];
	fma.rn.f32 	%f133, %f131, %f132, %f130;
	ld.shared.f32 	%f134, [%r9+24];
	ld.shared.f32 	%f135, [%r13+384];
	fma.rn.f32 	%f136, %f134, %f135, %f133;
	ld.shared.f32 	%f137, [%r9+28];
	ld.shared.f32 	%f138, [%r13+448];
	fma.rn.f32 	%f139, %f137, %f138, %f136;
	ld.shared.f32 	%f140, [%r9+32];
	ld.shared.f32 	%f141, [%r13+512];
	fma.rn.f32 	%f142, %f140, %f141, %f139;
	ld.shared.f32 	%f143, [%r9+36];
	ld.shared.f32 	%f144, [%r13+576];
	fma.rn.f32 	%f145, %f143, %f144, %f142;
	ld.shared.f32 	%f146, [%r9+40];
	ld.shared.f32 	%f147, [%r13+640];
	fma.rn.f32 	%f148, %f146, %f147, %f145;
	ld.shared.f32 	%f149, [%r9+44];
	ld.shared.f32 	%f150, [%r13+704];
	fma.rn.f32 	%f151, %f149, %f150, %f148;
	ld.shared.f32 	%f152, [%r9+48];
	ld.shared.f32 	%f153, [%r13+768];
	fma.rn.f32 	%f154, %f152, %f153, %f151;
	ld.shared.f32 	%f155, [%r9+52];
	ld.shared.f32 	%f156, [%r13+832];
	fma.rn.f32 	%f157, %f155, %f156, %f154;
	ld.shared.f32 	%f158, [%r9+56];
	ld.shared.f32 	%f159, [%r13+896];
	fma.rn.f32 	%f160, %f158, %f159, %f157;
	ld.shared.f32 	%f161, [%r9+60];
	ld.shared.f32 	%f162, [%r13+960];
	fma.rn.f32 	%f163, %f161, %f162, %f160;
	bar.sync 	0;
	add.s32 	%r119, %r118, %r8;
	ld.global.f32 	%f164, [%rd11+64];
	st.shared.f32 	[%r10], %f164;
	mul.wide.s32 	%rd18, %r153, 4;
	add.s64 	%rd19, %rd1, %rd18;
	ld.global.f32 	%f165, [%rd19];
	st.shared.f32 	[%r12], %f165;
	bar.sync 	0;
	ld.shared.f32 	%f166, [%r9];
	ld.shared.f32 	%f167, [%r13];
	fma.rn.f32 	%f168, %f166, %f167, %f163;
	ld.shared.f32 	%f169, [%r9+4];
	ld.shared.f32 	%f170, [%r13+64];
	fma.rn.f32 	%f171, %f169, %f170, %f168;
	ld.shared.f32 	%f172, [%r9+8];
	ld.shared.f32 	%f173, [%r13+128];
	fma.rn.f32 	%f174, %f172, %f173, %f171;
	ld.shared.f32 	%f175, [%r9+12];
	ld.shared.f32 	%f176, [%r13+192];
	fma.rn.f32 	%f177, %f175, %f176, %f174;
	ld.shared.f32 	%f178, [%r9+16];
	ld.shared.f32 	%f179, [%r13+256];
	fma.rn.f32 	%f180, %f178, %f179, %f177;
	ld.shared.f32 	%f181, [%r9+20];
	ld.shared.f32 	%f182, [%r13+320];
	fma.rn.f32 	%f183, %f181, %f182, %f180;
	ld.shared.f32 	%f184, [%r9+24];
	ld.shared.f32 	%f185, [%r13+384];
	fma.rn.f32 	%f186, %f184, %f185, %f183;
	ld.shared.f32 	%f187, [%r9+28];
	ld.shared.f32 	%f188, [%r13+448];
	fma.rn.f32 	%f189, %f187, %f188, %f186;
	ld.shared.f32 	%f190, [%r9+32];
	ld.shared.f32 	%f191, [%r13+512];
	fma.rn.f32 	%f192, %f190, %f191, %f189;
	ld.shared.f32 	%f193, [%r9+36];
	ld.shared.f32 	%f194, [%r13+576];
	fma.rn.f32 	%f195, %f193, %f194, %f192;
	ld.shared.f32 	%f196, [%r9+40];
	ld.shared.f32 	%f197, [%r13+640];
	fma.rn.f32 	%f198, %f196, %f197, %f195;
	ld.shared.f32 	%f199, [%r9+44];
	ld.shared.f32 	%f200, [%r13+704];
	fma.rn.f32 	%f201, %f199, %f200, %f198;
	ld.shared.f32 	%f202, [%r9+48];
	ld.shared.f32 	%f203, [%r13+768];
	fma.rn.f32 	%f204, %f202, %f203, %f201;
	ld.shared.f32 	%f205, [%r9+52];
	ld.shared.f32 	%f206, [%r13+832];
	fma.rn.f32 	%f207, %f205, %f206, %f204;
	ld.shared.f32 	%f208, [%r9+56];
	ld.shared.f32 	%f209, [%r13+896];
	fma.rn.f32 	%f210, %f208, %f209, %f207;
	ld.shared.f32 	%f211, [%r9+60];
	ld.shared.f32 	%f212, [%r13+960];
	fma.rn.f32 	%f367, %f211, %f212, %f210;
	bar.sync 	0;
	add.s32 	%r157, %r157, 64;
	add.s32 	%r156, %r119, %r8;
	add.s32 	%r153, %r153, %r14;
	add.s32 	%r152, %r152, %r14;
	add.s32 	%r151, %r151, %r14;
	add.s32 	%r150, %r150, %r14;
	add.s32 	%r149, %r149, 64;
	add.s32 	%r148, %r148, 4;
	setp.ne.s32 	%p15, %r148, 0;
	@%p15 bra 	$L__BB1_24;
$L__BB1_25:
	shr.u32 	%r121, %r24, 4;
	add.s32 	%r122, %r121, 1;
	and.b32  	%r120, %r122, 3;
	setp.eq.s32 	%p16, %r120, 0;
	@%p16 bra 	$L__BB1_30;
	setp.eq.s32 	%p17, %r120, 1;
	@%p17 bra 	$L__BB1_28;
	ld.param.u64 	%rd41, [MatrixMulCUDA_V1_param_1];
	mad.lo.s32 	%r123, %r56, %r2, %r1;
	add.s32 	%r124, %r123, %r157;
	cvta.to.global.u64 	%rd20, %rd41;
	mul.wide.s32 	%rd21, %r124, 4;
	add.s64 	%rd22, %rd20, %rd21;
	ld.global.f32 	%f214, [%rd22];
	st.shared.f32 	[%r10], %f214;
	add.s32 	%r125, %r11, %r156;
	mul.wide.s32 	%rd23, %r125, 4;
	add.s64 	%rd24, %rd1, %rd23;
	ld.global.f32 	%f215, [%rd24];
	st.shared.f32 	[%r12], %f215;
	bar.sync 	0;
	ld.shared.f32 	%f216, [%r9];
	ld.shared.f32 	%f217, [%r13];
	fma.rn.f32 	%f218, %f216, %f217, %f367;
	ld.shared.f32 	%f219, [%r9+4];
	ld.shared.f32 	%f220, [%r13+64];
	fma.rn.f32 	%f221, %f219, %f220, %f218;
	ld.shared.f32 	%f222, [%r9+8];
	ld.shared.f32 	%f223, [%r13+128];
	fma.rn.f32 	%f224, %f222, %f223, %f221;
	ld.shared.f32 	%f225, [%r9+12];
	ld.shared.f32 	%f226, [%r13+192];
	fma.rn.f32 	%f227, %f225, %f226, %f224;
	ld.shared.f32 	%f228, [%r9+16];
	ld.shared.f32 	%f229, [%r13+256];
	fma.rn.f32 	%f230, %f228, %f229, %f227;
	ld.shared.f32 	%f231, [%r9+20];
	ld.shared.f32 	%f232, [%r13+320];
	fma.rn.f32 	%f233, %f231, %f232, %f230;
	ld.shared.f32 	%f234, [%r9+24];
	ld.shared.f32 	%f235, [%r13+384];
	fma.rn.f32 	%f236, %f234, %f235, %f233;
	ld.shared.f32 	%f237, [%r9+28];
	ld.shared.f32 	%f238, [%r13+448];
	fma.rn.f32 	%f239, %f237, %f238, %f236;
	ld.shared.f32 	%f240, [%r9+32];
	ld.shared.f32 	%f241, [%r13+512];
	fma.rn.f32 	%f242, %f240, %f241, %f239;
	ld.shared.f32 	%f243, [%r9+36];
	ld.shared.f32 	%f244, [%r13+576];
	fma.rn.f32 	%f245, %f243, %f244, %f242;
	ld.shared.f32 	%f246, [%r9+40];
	ld.shared.f32 	%f247, [%r13+640];
	fma.rn.f32 	%f248, %f246, %f247, %f245;
	ld.shared.f32 	%f249, [%r9+44];
	ld.shared.f32 	%f250, [%r13+704];
	fma.rn.f32 	%f251, %f249, %f250, %f248;
	ld.shared.f32 	%f252, [%r9+48];
	ld.shared.f32 	%f253, [%r13+768];
	fma.rn.f32 	%f254, %f252, %f253, %f251;
	ld.shared.f32 	%f255, [%r9+52];
	ld.shared.f32 	%f256, [%r13+832];
	fma.rn.f32 	%f257, %f255, %f256, %f254;
	ld.shared.f32 	%f258, [%r9+56];
	ld.shared.f32 	%f259, [%r13+896];
	fma.rn.f32 	%f260, %f258, %f259, %f257;
	ld.shared.f32 	%f261, [%r9+60];
	ld.shared.f32 	%f262, [%r13+960];
	fma.rn.f32 	%f263, %f261, %f262, %f260;
	bar.sync 	0;
	add.s32 	%r126, %r156, %r8;
	ld.global.f32 	%f264, [%rd22+64];
	st.shared.f32 	[%r10], %f264;
	add.s32 	%r127, %r11, %r126;
	mul.wide.s32 	%rd25, %r127, 4;
	add.s64 	%rd26, %rd1, %rd25;
	ld.global.f32 	%f265, [%rd26];
	st.shared.f32 	[%r12], %f265;
	bar.sync 	0;
	ld.shared.f32 	%f266, [%r9];
	ld.shared.f32 	%f267, [%r13];
	fma.rn.f32 	%f268, %f266, %f267, %f263;
	ld.shared.f32 	%f269, [%r9+4];
	ld.shared.f32 	%f270, [%r13+64];
	fma.rn.f32 	%f271, %f269, %f270, %f268;
	ld.shared.f32 	%f272, [%r9+8];
	ld.shared.f32 	%f273, [%r13+128];
	fma.rn.f32 	%f274, %f272, %f273, %f271;
	ld.shared.f32 	%f275, [%r9+12];
	ld.shared.f32 	%f276, [%r13+192];
	fma.rn.f32 	%f277, %f275, %f276, %f274;
	ld.shared.f32 	%f278, [%r9+16];
	ld.shared.f32 	%f279, [%r13+256];
	fma.rn.f32 	%f280, %f278, %f279, %f277;
	ld.shared.f32 	%f281, [%r9+20];
	ld.shared.f32 	%f282, [%r13+320];
	fma.rn.f32 	%f283, %f281, %f282, %f280;
	ld.shared.f32 	%f284, [%r9+24];
	ld.shared.f32 	%f285, [%r13+384];
	fma.rn.f32 	%f286, %f284, %f285, %f283;
	ld.shared.f32 	%f287, [%r9+28];
	ld.shared.f32 	%f288, [%r13+448];
	fma.rn.f32 	%f289, %f287, %f288, %f286;
	ld.shared.f32 	%f290, [%r9+32];
	ld.shared.f32 	%f291, [%r13+512];
	fma.rn.f32 	%f292, %f290, %f291, %f289;
	ld.shared.f32 	%f293, [%r9+36];
	ld.shared.f32 	%f294, [%r13+576];
	fma.rn.f32 	%f295, %f293, %f294, %f292;
	ld.shared.f32 	%f296, [%r9+40];
	ld.shared.f32 	%f297, [%r13+640];
	fma.rn.f32 	%f298, %f296, %f297, %f295;
	ld.shared.f32 	%f299, [%r9+44];
	ld.shared.f32 	%f300, [%r13+704];
	fma.rn.f32 	%f301, %f299, %f300, %f298;
	ld.shared.f32 	%f302, [%r9+48];
	ld.shared.f32 	%f303, [%r13+768];
	fma.rn.f32 	%f304, %f302, %f303, %f301;
	ld.shared.f32 	%f305, [%r9+52];
	ld.shared.f32 	%f306, [%r13+832];
	fma.rn.f32 	%f307, %f305, %f306, %f304;
	ld.shared.f32 	%f308, [%r9+56];
	ld.shared.f32 	%f309, [%r13+896];
	fma.rn.f32 	%f310, %f308, %f309, %f307;
	ld.shared.f32 	%f311, [%r9+60];
	ld.shared.f32 	%f312, [%r13+960];
	fma.rn.f32 	%f367, %f311, %f312, %f310;
	bar.sync 	0;
	add.s32 	%r156, %r126, %r8;
	add.s32 	%r157, %r157, 32;
$L__BB1_28:
	and.b32  	%r128, %r24, 16;
	setp.ne.s32 	%p18, %r128, 0;
	@%p18 bra 	$L__BB1_30;
	ld.param.u64 	%rd42, [MatrixMulCUDA_V1_param_1];
	mad.lo.s32 	%r129, %r56, %r2, %r1;
	add.s32 	%r130, %r129, %r157;
	cvta.to.global.u64 	%rd27, %rd42;
	mul.wide.s32 	%rd28, %r130, 4;
	add.s64 	%rd29, %rd27, %rd28;
	ld.global.f32 	%f313, [%rd29];
	st.shared.f32 	[%r10], %f313;
	add.s32 	%r131, %r11, %r156;
	mul.wide.s32 	%rd30, %r131, 4;
	add.s64 	%rd31, %rd1, %rd30;
	ld.global.f32 	%f314, [%rd31];
	st.shared.f32 	[%r12], %f314;
	bar.sync 	0;
	ld.shared.f32 	%f315, [%r9];
	ld.shared.f32 	%f316, [%r13];
	fma.rn.f32 	%f317, %f315, %f316, %f367;
	ld.shared.f32 	%f318, [%r9+4];
	ld.shared.f32 	%f319, [%r13+64];
	fma.rn.f32 	%f320, %f318, %f319, %f317;
	ld.shared.f32 	%f321, [%r9+8];
	ld.shared.f32 	%f322, [%r13+128];
	fma.rn.f32 	%f323, %f321, %f322, %f320;
	ld.shared.f32 	%f324, [%r9+12];
	ld.shared.f32 	%f325, [%r13+192];
	fma.rn.f32 	%f326, %f324, %f325, %f323;
	ld.shared.f32 	%f327, [%r9+16];
	ld.shared.f32 	%f328, [%r13+256];
	fma.rn.f32 	%f329, %f327, %f328, %f326;
	ld.shared.f32 	%f330, [%r9+20];
	ld.shared.f32 	%f331, [%r13+320];
	fma.rn.f32 	%f332, %f330, %f331, %f329;
	ld.shared.f32 	%f333, [%r9+24];
	ld.shared.f32 	%f334, [%r13+384];
	fma.rn.f32 	%f335, %f333, %f334, %f332;
	ld.shared.f32 	%f336, [%r9+28];
	ld.shared.f32 	%f337, [%r13+448];
	fma.rn.f32 	%f338, %f336, %f337, %f335;
	ld.shared.f32 	%f339, [%r9+32];
	ld.shared.f32 	%f340, [%r13+512];
	fma.rn.f32 	%f341, %f339, %f340, %f338;
	ld.shared.f32 	%f342, [%r9+36];
	ld.shared.f32 	%f343, [%r13+576];
	fma.rn.f32 	%f344, %f342, %f343, %f341;
	ld.shared.f32 	%f345, [%r9+40];
	ld.shared.f32 	%f346, [%r13+640];
	fma.rn.f32 	%f347, %f345, %f346, %f344;
	ld.shared.f32 	%f348, [%r9+44];
	ld.shared.f32 	%f349, [%r13+704];
	fma.rn.f32 	%f350, %f348, %f349, %f347;
	ld.shared.f32 	%f351, [%r9+48];
	ld.shared.f32 	%f352, [%r13+768];
	fma.rn.f32 	%f353, %f351, %f352, %f350;
	ld.shared.f32 	%f354, [%r9+52];
	ld.shared.f32 	%f355, [%r13+832];
	fma.rn.f32 	%f356, %f354, %f355, %f353;
	ld.shared.f32 	%f357, [%r9+56];
	ld.shared.f32 	%f358, [%r13+896];
	fma.rn.f32 	%f359, %f357, %f358, %f356;
	ld.shared.f32 	%f360, [%r9+60];
	ld.shared.f32 	%f361, [%r13+960];
	fma.rn.f32 	%f367, %f360, %f361, %f359;
	bar.sync 	0;
$L__BB1_30:
	ld.param.u64 	%rd40, [MatrixMulCUDA_V1_param_0];
	setp.ne.s32 	%p19, %r3, 0;
	add.s32 	%r132, %r11, %r23;
	mad.lo.s32 	%r133, %r21, %r8, %r132;
	cvta.to.global.u64 	%rd32, %rd40;
	mul.wide.s32 	%rd33, %r133, 4;
	add.s64 	%rd34, %rd32, %rd33;
	st.global.f32 	[%rd34], %f367;
	add.s32 	%r147, %r147, 1;
	@%p19 bra 	$L__BB1_32;
	ld.global.u32 	%r134, [configs+12];
	div.s32 	%r135, %r147, %r134;
	mul.lo.s32 	%r136, %r135, %r134;
	sub.s32 	%r137, %r147, %r136;
	ld.global.u32 	%r138, [configs+16];
	rem.s32 	%r139, %r135, %r138;
	st.shared.u32 	[_ZZ16MatrixMulCUDA_V1E8blockIDX_$_0], %r137;
	st.shared.u32 	[_ZZ16MatrixMulCUDA_V1E8blockIDX_$_1], %r139;
$L__BB1_32:
	bar.sync 	0;
	ld.shared.u32 	%r55, [_ZZ16MatrixMulCUDA_V1E11start_block];
	ld.shared.u32 	%r140, [_ZZ16MatrixMulCUDA_V1E5flags];
	shr.u32 	%r141, %r140, 4;
	and.b32  	%r142, %r141, 15;
	add.s32 	%r143, %r142, %r55;
	setp.lt.s32 	%p20, %r147, %r143;
	@%p20 bra 	$L__BB1_21;
	bra.uni 	$L__BB1_9;
$L__BB1_33:
	setp.ne.s32 	%p22, %r3, 0;
	@%p22 bra 	$L__BB1_35;
	ld.shared.u32 	%rd35, [_ZZ16MatrixMulCUDA_V1E5flags];
	shl.b64 	%rd36, %rd35, 2;
	and.b64  	%rd37, %rd36, 60;
	mov.u64 	%rd38, configs;
	add.s64 	%rd39, %rd38, %rd37;
	atom.global.add.u32 	%r144, [%rd39+24], -1;
$L__BB1_35:
	ret;

}


// ===== COMPILED SASS (sm_100) =====

	.target	sm_100

	.elftype	@"ET_EXEC"


//--------------------- .note.nv.tkinfo           --------------------------
	.section	.note.nv.tkinfo,"",@"SHT_NOTE"
	.sectionflags	@"SHF_NOTE_NV_TKINFO"
	.tkinfo
        /*0018*/ 	.word	0x00000002
        /*0030*/ 	.string	""
        /*0030*/ 	.string	"ptxas"
        /*0030*/ 	.string	"Cuda compilation tools, release 13.0, V13.0.88"
        /*0030*/ 	.string	"Build cuda_13.0.r13.0/compiler.36424714_0"
        /*0030*/ 	.string	"-arch sm_100 -m 64 "



//--------------------- .note.nv.cuinfo           --------------------------
	.section	.note.nv.cuinfo,"",@"SHT_NOTE"
	.sectionflags	@"SHF_NOTE_NV_CUINFO"
        /*0018*/ 	.short	0x0002
        /*001a*/ 	.short	0x0064
        /*001c*/ 	.short	0x0082
	.zero		2


//--------------------- .nv.info                  --------------------------
	.section	.nv.info,"",@"SHT_CUDA_INFO"
	.align	4


	//----- nvinfo : EIATTR_REGCOUNT
	.align		4
        /*0000*/ 	.byte	0x04, 0x2f
        /*0002*/ 	.short	(.L_2 - .L_1)
	.align		4
.L_1:
        /*0004*/ 	.word	index@(MatrixMulCUDA)
        /*0008*/ 	.word	0x00000020


	//----- nvinfo : EIATTR_FRAME_SIZE
	.align		4
.L_2:
        /*000c*/ 	.byte	0x04, 0x11
        /*000e*/ 	.short	(.L_4 - .L_3)
	.align		4
.L_3:
        /*0010*/ 	.word	index@(MatrixMulCUDA)
        /*0014*/ 	.word	0x00000000


	//----- nvinfo : EIATTR_REGCOUNT
	.align		4
.L_4:
        /*0018*/ 	.byte	0x04, 0x2f
        /*001a*/ 	.short	(.L_6 - .L_5)
	.align		4
.L_5:
        /*001c*/ 	.word	index@(MatrixMulCUDA_V1)
        /*0020*/ 	.word	0x00000020


	//----- nvinfo : EIATTR_FRAME_SIZE
	.align		4
.L_6:
        /*0024*/ 	.byte	0x04, 0x11
        /*0026*/ 	.short	(.L_8 - .L_7)
	.align		4
.L_7:
        /*0028*/ 	.word	index@(MatrixMulCUDA_V1)
        /*002c*/ 	.word	0x00000000


	//----- nvinfo : EIATTR_MIN_STACK_SIZE
	.align		4
.L_8:
        /*0030*/ 	.byte	0x04, 0x12
        /*0032*/ 	.short	(.L_10 - .L_9)
	.align		4
.L_9:
        /*0034*/ 	.word	index@(MatrixMulCUDA_V1)
        /*0038*/ 	.word	0x00000000


	//----- nvinfo : EIATTR_MIN_STACK_SIZE
	.align		4
.L_10:
        /*003c*/ 	.byte	0x04, 0x12
        /*003e*/ 	.short	(.L_12 - .L_11)
	.align		4
.L_11:
        /*0040*/ 	.word	index@(MatrixMulCUDA)
        /*0044*/ 	.word	0x00000000
.L_12:


//--------------------- .nv.compat                --------------------------
	.section	.nv.compat,"",@"SHT_CUDA_COMPAT_INFO"
	.align	4
        /*0000*/ 	.byte	0x02, 0x09, 0x00, 0x00, 0x02, 0x02, 0x01, 0x00, 0x02, 0x05, 0x05, 0x00, 0x03, 0x07, 0x01, 0x01
        /*0010*/ 	.byte	0x02, 0x03, 0x00, 0x00, 0x02, 0x06, 0x01, 0x00, 0x04, 0x0b, 0x08, 0x00, 0x09, 0x00, 0x00, 0x00
        /*0020*/ 	.byte	0x00, 0x00, 0x00, 0x00


//--------------------- .nv.info.MatrixMulCUDA_V1 --------------------------
	.section	.nv.info.MatrixMulCUDA_V1,"",@"SHT_CUDA_INFO"
	.sectionflags	@""
	.align	4


	//----- nvinfo : EIATTR_CUDA_API_VERSION
	.align		4
        /*0000*/ 	.byte	0x04, 0x37
        /*0002*/ 	.short	(.L_14 - .L_13)
.L_13:
        /*0004*/ 	.word	0x00000082


	//----- nvinfo : EIATTR_KPARAM_INFO
	.align		4
.L_14:
        /*0008*/ 	.byte	0x04, 0x17
        /*000a*/ 	.short	(.L_16 - .L_15)
.L_15:
        /*000c*/ 	.word	0x00000000
        /*0010*/ 	.short	0x0004
        /*0012*/ 	.short	0x001c
        /*0014*/ 	.byte	0x00, 0xf0, 0x11, 0x00


	//----- nvinfo : EIATTR_KPARAM_INFO
	.align		4
.L_16:
        /*0018*/ 	.byte	0x04, 0x17
        /*001a*/ 	.short	(.L_18 - .L_17)
.L_17:
        /*001c*/ 	.word	0x00000000
        /*0020*/ 	.short	0x0003
        /*0022*/ 	.short	0x0018
        /*0024*/ 	.byte	0x00, 0xf0, 0x11, 0x00


	//----- nvinfo : EIATTR_KPARAM_INFO
	.align		4
.L_18:
        /*0028*/ 	.byte	0x04, 0x17
        /*002a*/ 	.short	(.L_20 - .L_19)
.L_19:
        /*002c*/ 	.word	0x00000000
        /*0030*/ 	.short	0x0002
        /*0032*/ 	.short	0x0010
        /*0034*/ 	.byte	0x00, 0xf5, 0x21, 0x00


	//----- nvinfo : EIATTR_KPARAM_INFO
	.align		4
.L_20:
        /*0038*/ 	.byte	0x04, 0x17
        /*003a*/ 	.short	(.L_22 - .L_21)
.L_21:
        /*003c*/ 	.word	0x00000000
        /*0040*/ 	.short	0x0001
        /*0042*/ 	.short	0x0008
        /*0044*/ 	.byte	0x00, 0xf5, 0x21, 0x00


	//----- nvinfo : EIATTR_KPARAM_INFO
	.align		4
.L_22:
        /*0048*/ 	.byte	0x04, 0x17
        /*004a*/ 	.short	(.L_24 - .L_23)
.L_23:
        /*004c*/ 	.word	0x00000000
        /*0050*/ 	.short	0x0000
        /*0052*/ 	.short	0x0000
        /*0054*/ 	.byte	0x00, 0xf5, 0x21, 0x00


	//----- nvinfo : EIATTR_SPARSE_MMA_MASK
	.align		4
.L_24:
        /*0058*/ 	.byte	0x03, 0x50
        /*005a*/ 	.short	0x0000


	//----- nvinfo : EIATTR_MAXREG_COUNT
	.align		4
        /*005c*/ 	.byte	0x03, 0x1b
        /*005e*/ 	.short	0x00ff


	//----- nvinfo : EIATTR_NUM_BARRIERS
	.align		4
        /*0060*/ 	.byte	0x02, 0x4c
        /*0062*/ 	.byte	0x01
	.zero		1


	//----- nvinfo : EIATTR_MERCURY_ISA_VERSION
	.align		4
        /*0064*/ 	.byte	0x03, 0x5f
        /*0066*/ 	.short	0x0101


	//----- nvinfo : EIATTR_INT_WARP_WIDE_INSTR_OFFSETS
	.align		4
        /*0068*/ 	.byte	0x04, 0x31
        /*006a*/ 	.short	(.L_26 - .L_25)


	//   ....[0]....
.L_25:
        /*006c*/ 	.word	0x000001b0


	//   ....[1]....
        /*0070*/ 	.word	0x00000260


	//   ....[2]....
        /*0074*/ 	.word	0x00000640


	//   ....[3]....
        /*0078*/ 	.word	0x00000720


	//   ....[4]....
        /*007c*/ 	.word	0x00002980


	//----- nvinfo : EIATTR_VRC_CTA_INIT_COUNT
	.align		4
.L_26:
        /*0080*/ 	.byte	0x02, 0x4a
	.zero		1
	.zero		1


	//----- nvinfo : EIATTR_EXIT_INSTR_OFFSETS
	.align		4
        /*0084*/ 	.byte	0x04, 0x1c
        /*0086*/ 	.short	(.L_28 - .L_27)


	//   ....[0]....
.L_27:
        /*0088*/ 	.word	0x00002940


	//   ....[1]....
        /*008c*/ 	.word	0x00002a20


	//----- nvinfo : EIATTR_CRS_STACK_SIZE
	.align		4
.L_28:
        /*0090*/ 	.byte	0x04, 0x1e
        /*0092*/ 	.short	(.L_30 - .L_29)
.L_29:
        /*0094*/ 	.word	0x00000000


	//----- nvinfo : EIATTR_CBANK_PARAM_SIZE
	.align		4
.L_30:
        /*0098*/ 	.byte	0x03, 0x19
        /*009a*/ 	.short	0x0020


	//----- nvinfo : EIATTR_PARAM_CBANK
	.align		4
        /*009c*/ 	.byte	0x04, 0x0a
        /*009e*/ 	.short	(.L_32 - .L_31)
	.align		4
.L_31:
        /*00a0*/ 	.word	index@(.nv.constant0.MatrixMulCUDA_V1)
        /*00a4*/ 	.short	0x0380
        /*00a6*/ 	.short	0x0020


	//----- nvinfo : EIATTR_SW_WAR
	.align		4
.L_32:
        /*00a8*/ 	.byte	0x04, 0x36
        /*00aa*/ 	.short	(.L_34 - .L_33)
.L_33:
        /*00ac*/ 	.word	0x00000008
.L_34:


//--------------------- .nv.info.MatrixMulCUDA    --------------------------
	.section	.nv.info.MatrixMulCUDA,"",@"SHT_CUDA_INFO"
	.sectionflags	@""
	.align	4


	//----- nvinfo : EIATTR_CUDA_API_VERSION
	.align		4
        /*0000*/ 	.byte	0x04, 0x37
        /*0002*/ 	.short	(.L_36 - .L_35)
.L_35:
        /*0004*/ 	.word	0x00000082


	//----- nvinfo : EIATTR_KPARAM_INFO
	.align		4
.L_36:
        /*0008*/ 	.byte	0x04, 0x17
        /*000a*/ 	.short	(.L_38 - .L_37)
.L_37:
        /*000c*/ 	.word	0x00000000
        /*0010*/ 	.short	0x0004
        /*0012*/ 	.short	0x001c
        /*0014*/ 	.byte	0x00, 0xf0, 0x11, 0x00


	//----- nvinfo : EIATTR_KPARAM_INFO
	.align		4
.L_38:
        /*0018*/ 	.byte	0x04, 0x17
        /*001a*/ 	.short	(.L_40 - .L_39)
.L_39:
        /*001c*/ 	.word	0x00000000
        /*0020*/ 	.short	0x0003
        /*0022*/ 	.short	0x0018
        /*0024*/ 	.byte	0x00, 0xf0, 0x11, 0x00


	//----- nvinfo : EIATTR_KPARAM_INFO
	.align		4
.L_40:
        /*0028*/ 	.byte	0x04, 0x17
        /*002a*/ 	.short	(.L_42 - .L_41)
.L_41:
        /*002c*/ 	.word	0x00000000
        /*0030*/ 	.short	0x0002
        /*0032*/ 	.short	0x0010
        /*0034*/ 	.byte	0x00, 0xf5, 0x21, 0x00


	//----- nvinfo : EIATTR_KPARAM_INFO
	.align		4
.L_42:
        /*0038*/ 	.byte	0x04, 0x17
        /*003a*/ 	.short	(.L_44 - .L_43)
.L_43:
        /*003c*/ 	.word	0x00000000
        /*0040*/ 	.short	0x0001
        /*0042*/ 	.short	0x0008
        /*0044*/ 	.byte	0x00, 0xf5, 0x21, 0x00


	//----- nvinfo : EIATTR_KPARAM_INFO
	.align		4
.L_44:
        /*0048*/ 	.byte	0x04, 0x17
        /*004a*/ 	.short	(.L_46 - .L_45)
.L_45:
        /*004c*/ 	.word	0x00000000
        /*0050*/ 	.short	0x0000
        /*0052*/ 	.short	0x0000
        /*0054*/ 	.byte	0x00, 0xf5, 0x21, 0x00


	//----- nvinfo : EIATTR_SPARSE_MMA_MASK
	.align		4
.L_46:
        /*0058*/ 	.byte	0x03, 0x50
        /*005a*/ 	.short	0x0000


	//----- nvinfo : EIATTR_MAXREG_COUNT
	.align		4
        /*005c*/ 	.byte	0x03, 0x1b
        /*005e*/ 	.short	0x00ff


	//----- nvinfo : EIATTR_NUM_BARRIERS
	.align		4
        /*0060*/ 	.byte	0x02, 0x4c
        /*0062*/ 	.byte	0x01
	.zero		1


	//----- nvinfo : EIATTR_MERCURY_ISA_VERSION
	.align		4
        /*0064*/ 	.byte	0x03, 0x5f
        /*0066*/ 	.short	0x0101


	//----- nvinfo : EIATTR_VRC_CTA_INIT_COUNT
	.align		4
        /*0068*/ 	.byte	0x02, 0x4a
	.zero		1
	.zero		1


	//----- nvinfo : EIATTR_EXIT_INSTR_OFFSETS
	.align		4
        /*006c*/ 	.byte	0x04, 0x1c
        /*006e*/ 	.short	(.L_48 - .L_47)


	//   ....[0]....
.L_47:
        /*0070*/ 	.word	0x00000c10


	//----- nvinfo : EIATTR_CBANK_PARAM_SIZE
	.align		4
.L_48:
        /*0074*/ 	.byte	0x03, 0x19
        /*0076*/ 	.short	0x0020


	//----- nvinfo : EIATTR_PARAM_CBANK
	.align		4
        /*0078*/ 	.byte	0x04, 0x0a
        /*007a*/ 	.short	(.L_50 - .L_49)
	.align		4
.L_49:
        /*007c*/ 	.word	index@(.nv.constant0.MatrixMulCUDA)
        /*0080*/ 	.short	0x0380
        /*0082*/ 	.short	0x0020


	//----- nvinfo : EIATTR_SW_WAR
	.align		4
.L_50:
        /*0084*/ 	.byte	0x04, 0x36
        /*0086*/ 	.short	(.L_52 - .L_51)
.L_51:
        /*0088*/ 	.word	0x00000008
.L_52:


//--------------------- .nv.callgraph             --------------------------
	.section	.nv.callgraph,"",@"SHT_CUDA_CALLGRAPH"
	.align	4
	.sectionentsize	8
	.align		4
        /*0000*/ 	.word	0x00000000
	.align		4
        /*0004*/ 	.word	0xffffffff
	.align		4
        /*0008*/ 	.word	0x00000000
	.align		4
        /*000c*/ 	.word	0xfffffffe
	.align		4
        /*0010*/ 	.word	0x00000000
	.align		4
        /*0014*/ 	.word	0xfffffffd
	.align		4
        /*0018*/ 	.word	0x00000000
	.align		4
        /*001c*/ 	.word	0xfffffffc


//--------------------- .nv.constant4             --------------------------
	.section	.nv.constant4,"a",@progbits
	.align	8
	.align		8
.nv.constant4:
        /*0000*/ 	.dword	configs


//--------------------- .text.MatrixMulCUDA_V1    --------------------------
	.section	.text.MatrixMulCUDA_V1,"ax",@progbits
	.align	128
        .global         MatrixMulCUDA_V1
        .type           MatrixMulCUDA_V1,@function
        .size           MatrixMulCUDA_V1,(.L_x_18 - MatrixMulCUDA_V1)
        .other          MatrixMulCUDA_V1,@"STO_CUDA_ENTRY STV_DEFAULT"
MatrixMulCUDA_V1:
.text.MatrixMulCUDA_V1:
[----:B------:R-:W-:Y:S01]  /*0000*/  LDC R1, c[0x0][0x37c] ;  /* 0x0000df00ff017b82 */ /* 0x000fe20000000800 */
[----:B------:R-:W0:Y:S01]  /*0010*/  S2R R5, SR_TID.Y ;  /* 0x0000000000057919 */ /* 0x000e220000002200 */
[----:B------:R-:W1:Y:S01]  /*0020*/  LDCU.64 UR12, c[0x0][0x358] ;  /* 0x00006b00ff0c77ac */ /* 0x000e620008000a00 */
[----:B------:R-:W-:Y:S01]  /*0030*/  BSSY.RECONVERGENT B0, `(.L_x_0) ;  /* 0x000002b000007945 */ /* 0x000fe20003800200 */
[----:B------:R-:W0:Y:S01]  /*0040*/  S2R R2, SR_TID.Z ;  /* 0x0000000000027919 */ /* 0x000e220000002300 */
[----:B------:R-:W2:Y:S01]  /*0050*/  S2R R0, SR_TID.X ;  /* 0x0000000000007919 */ /* 0x000ea20000002100 */
[----:B0-----:R-:W-:-:S04]  /*0060*/  LOP3.LUT R3, R5, R2, RZ, 0xfc, !PT ;  /* 0x0000000205037212 */ /* 0x001fc800078efcff */
[----:B--2---:R-:W-:-:S13]  /*0070*/  LOP3.LUT P0, RZ, R3, RZ, R0, 0xfa, !PT ;  /* 0x000000ff03ff7212 */ /* 0x004fda000780fa00 */
[----:B-1----:R-:W-:Y:S05]  /*0080*/  @P0 BRA `(.L_x_1) ;  /* 0x0000000000940947 */ /* 0x002fea0003800000 */
[----:B------:R-:W0:Y:S02]  /*0090*/  LDC.64 R6, c[0x4][RZ] ;  /* 0x01000000ff067b82 */ /* 0x000e240000000a00 */
[----:B0-----:R-:W2:Y:S06]  /*00a0*/  LDG.E R4, desc[UR12][R6.64] ;  /* 0x0000000c06047981 */ /* 0x001eac000c1e1900 */
[----:B------:R-:W0:Y:S01]  /*00b0*/  S2UR UR5, SR_CgaCtaId ;  /* 0x00000000000579c3 */ /* 0x000e220000008800 */
[----:B------:R-:W-:Y:S01]  /*00c0*/  UMOV UR4, 0x400 ;  /* 0x0000040000047882 */ /* 0x000fe20000000000 */
[----:B------:R-:W1:Y:S01]  /*00d0*/  S2R R3, SR_VIRTUALSMID ;  /* 0x0000000000037919 */ /* 0x000e620000004300 */
[----:B0-----:R-:W-:Y:S01]  /*00e0*/  ULEA UR4, UR5, UR4, 0x18 ;  /* 0x0000000405047291 */ /* 0x001fe2000f8ec0ff */
[----:B-1----:R-:W-:-:S02]  /*00f0*/  LOP3.LUT R9, R3, 0xf, RZ, 0xc0, !PT ;  /* 0x0000000f03097812 */ /* 0x002fc400078ec0ff */
[----:B--2---:R-:W-:-:S04]  /*0100*/  SHF.R.U32.HI R2, RZ, 0x8, R4 ;  /* 0x00000008ff027819 */ /* 0x004fc80000011604 */
[----:B------:R-:W-:Y:S02]  /*0110*/  LOP3.LUT R8, R2, 0xff, RZ, 0xc0, !PT ;  /* 0x000000ff02087812 */ /* 0x000fe400078ec0ff */
[----:B------:R-:W-:Y:S02]  /*0120*/  LOP3.LUT R2, R4, 0xff, RZ, 0xc0, !PT ;  /* 0x000000ff04027812 */ /* 0x000fe400078ec0ff */
[----:B------:R-:W-:-:S04]  /*0130*/  ISETP.GT.U32.AND P0, PT, R9, R8, PT ;  /* 0x000000080900720c */ /* 0x000fc80003f04070 */
[----:B------:R-:W-:Y:S01]  /*0140*/  ISETP.GE.U32.AND P0, PT, R9, R2, !P0 ;  /* 0x000000020900720c */ /* 0x000fe20004706070 */
[----:B------:R-:W-:-:S05]  /*0150*/  HFMA2 R2, -RZ, RZ, 0, 0 ;  /* 0x00000000ff027431 */ /* 0x000fca00000001ff */
[----:B------:R0:W-:Y:S07]  /*0160*/  STS.64 [UR4], R2 ;  /* 0x00000002ff007988 */ /* 0x0001ee0008000a04 */
[----:B------:R-:W-:-:S05]  /*0170*/  @!P0 MOV R6, 0xffffffff ;  /* 0xffffffff00068802 */ /* 0x000fca0000000f00 */
[----:B------:R0:W-:Y:S01]  /*0180*/  @!P0 STS [UR4], R6 ;  /* 0x00000006ff008988 */ /* 0x0001e20008000804 */
[----:B------:R-:W-:Y:S05]  /*0190*/  @!P0 BRA `(.L_x_1) ;  /* 0x0000000000508947 */ /* 0x000fea0003800000 */
[----:B------:R-:W1:Y:S01]  /*01a0*/  S2R R13, SR_LANEID ;  /* 0x00000000000d7919 */ /* 0x000e620000000000 */
[----:B------:R-:W-:Y:S01]  /*01b0*/  VOTEU.ANY UR5, UPT, PT ;  /* 0x0000000000057886 */ /* 0x000fe200038e0100 */
[----:B0-----:R-:W0:Y:S01]  /*01c0*/  LDC.64 R6, c[0x4][RZ] ;  /* 0x01000000ff067b82 */ /* 0x001e220000000a00 */
[----:B------:R-:W1:Y:S08]  /*01d0*/  FLO.U32 R8, UR5 ;  /* 0x0000000500087d00 */ /* 0x000e7000080e0000 */
[----:B------:R-:W2:Y:S01]  /*01e0*/  POPC R11, UR5 ;  /* 0x00000005000b7d09 */ /* 0x000ea20008000000 */
[----:B0-----:R-:W-:Y:S01]  /*01f0*/  IMAD.WIDE.U32 R6, R9, 0x4, R6 ;  /* 0x0000000409067825 */ /* 0x001fe200078e0006 */
[----:B-1----:R-:W-:-:S13]  /*0200*/  ISETP.EQ.U32.AND P0, PT, R8, R13, PT ;  /* 0x0000000d0800720c */ /* 0x002fda0003f02070 */
[----:B--2---:R-:W2:Y:S01]  /*0210*/  @P0 ATOMG.E.ADD.STRONG.GPU PT, R7, desc[UR12][R6.64+0x18], R11 ;  /* 0x8000180b060709a8 */ /* 0x004ea200081ef10c */
[----:B------:R-:W0:Y:S02]  /*0220*/  S2R R9, SR_LTMASK ;  /* 0x0000000000097919 */ /* 0x000e240000003900 */
[----:B0-----:R-:W-:Y:S02]  /*0230*/  LOP3.LUT R10, R9, UR5, RZ, 0xc0, !PT ;  /* 0x00000005090a7c12 */ /* 0x001fe4000f8ec0ff */
[----:B------:R-:W-:Y:S02]  /*0240*/  SHF.R.U32.HI R9, RZ, 0x10, R4 ;  /* 0x00000010ff097819 */ /* 0x000fe40000011604 */
[----:B------:R-:W0:Y:S01]  /*0250*/  POPC R13, R10 ;  /* 0x0000000a000d7309 */ /* 0x000e220000000000 */
[----:B--2---:R-:W0:Y:S02]  /*0260*/  SHFL.IDX PT, R2, R7, R8, 0x1f ;  /* 0x00001f0807027589 */ /* 0x004e2400000e0000 */
[----:B0-----:R-:W-:-:S04]  /*0270*/  IADD3 R2, PT, PT, R2, R13, RZ ;  /* 0x0000000d02027210 */ /* 0x001fc80007ffe0ff */
[----:B------:R-:W-:-:S13]  /*0280*/  ISETP.GE.U32.AND P0, PT, R2, R9, PT ;  /* 0x000000090200720c */ /* 0x000fda0003f06070 */
[----:B------:R-:W-:Y:S01]  /*0290*/  @!P0 LOP3.LUT R3, R3, 0xffff00ff, RZ, 0xc0, !PT ;  /* 0xffff00ff03038812 */ /* 0x000fe200078ec0ff */
[----:B------:R-:W-:-:S03]  /*02a0*/  @P0 IMAD.MOV.U32 R4, RZ, RZ, -0x1 ;  /* 0xffffffffff040424 */ /* 0x000fc600078e00ff */
[----:B------:R-:W-:Y:S02]  /*02b0*/  @!P0 LEA R3, R2, R3, 0x8 ;  /* 0x0000000302038211 */ /* 0x000fe400078e40ff */
[----:B------:R1:W-:Y:S04]  /*02c0*/  @P0 STS [UR4], R4 ;  /* 0x00000004ff000988 */ /* 0x0003e80008000804 */
[----:B------:R1:W-:Y:S02]  /*02d0*/  @!P0 STS [UR4+0x4], R3 ;  /* 0x00000403ff008988 */ /* 0x0003e40008000804 */
.L_x_1:
[----:B------:R-:W-:Y:S05]  /*02e0*/  BSYNC.RECONVERGENT B0 ;  /* 0x0000000000007941 */ /* 0x000fea0003800200 */
.L_x_0:
[----:B------:R-:W2:Y:S08]  /*02f0*/  S2UR UR8, SR_CgaCtaId ;  /* 0x00000000000879c3 */ /* 0x000eb00000008800 */
[----:B------:R-:W-:Y:S06]  /*0300*/  BAR.SYNC.DEFER_BLOCKING 0x0 ;  /* 0x0000000000007b1d */ /* 0x000fec0000010000 */
[----:B------:R-:W-:-:S02]  /*0310*/  UMOV UR5, 0x400 ;  /* 0x0000040000057882 */ /* 0x000fc40000000000 */
[----:B--2---:R-:W-:-:S09]  /*0320*/  ULEA UR9, UR8, UR5, 0x18 ;  /* 0x0000000508097291 */ /* 0x004fd2000f8ec0ff */
[----:B0-----:R-:W0:Y:S02]  /*0330*/  LDS R2, [UR9] ;  /* 0x00000009ff027984 */ /* 0x001e240008000800 */
[----:B0-----:R-:W-:-:S13]  /*0340*/  ISETP.NE.AND P0, PT, R2, -0x1, PT ;  /* 0xffffffff0200780c */ /* 0x001fda0003f05270 */
[----:B------:R-:W-:Y:S05]  /*0350*/  @!P0 BRA `(.L_x_2) ;  /* 0x0000002400608947 */ /* 0x000fea0003800000 */
[----:B------:R-:W0:Y:S01]  /*0360*/  LDCU.64 UR6, c[0x0][0x388] ;  /* 0x00007100ff0677ac */ /* 0x000e220008000a00 */
[----:B------:R-:W2:Y:S01]  /*0370*/  LDCU UR9, c[0x0][0x39c] ;  /* 0x00007380ff0977ac */ /* 0x000ea20008000800 */
[----:B------:R-:W-:Y:S02]  /*0380*/  UIADD3 UR4, UPT, UPT, UR5, 0x10, URZ ;  /* 0x0000001005047890 */ /* 0x000fe4000fffe0ff */
[----:B------:R-:W-:Y:S02]  /*0390*/  UIADD3 UR5, UPT, UPT, UR5, 0x410, URZ ;  /* 0x0000041005057890 */ /* 0x000fe4000fffe0ff */
[----:B------:R-:W-:Y:S02]  /*03a0*/  ULEA UR4, UR8, UR4, 0x18 ;  /* 0x0000000408047291 */ /* 0x000fe4000f8ec0ff */
[----:B------:R-:W-:Y:S02]  /*03b0*/  ULEA UR5, UR8, UR5, 0x18 ;  /* 0x0000000508057291 */ /* 0x000fe4000f8ec0ff */
[----:B0-----:R-:W-:-:S02]  /*03c0*/  UIADD3 UR6, UP0, UPT, UR6, 0x80, URZ ;  /* 0x0000008006067890 */ /* 0x001fc4000ff1e0ff */
[C---:B------:R-:W-:Y:S02]  /*03d0*/  LEA R20, R5.reuse, UR4, 0x6 ;  /* 0x0000000405147c11 */ /* 0x040fe4000f8e30ff */
[----:B------:R-:W-:Y:S01]  /*03e0*/  LEA R18, R0, UR5, 0x2 ;  /* 0x0000000500127c11 */ /* 0x000fe2000f8e10ff */
[C---:B--2---:R-:W-:Y:S01]  /*03f0*/  IMAD R19, R5.reuse, UR9, R0 ;  /* 0x0000000905137c24 */ /* 0x044fe2000f8e0200 */
[----:B------:R-:W-:Y:S02]  /*0400*/  UIADD3.X UR7, UPT, UPT, URZ, UR7, URZ, UP0, !UPT ;  /* 0x00000007ff077290 */ /* 0x000fe400087fe4ff */
[----:B------:R-:W-:Y:S01]  /*0410*/  LEA R0, R5, R18, 0x6 ;  /* 0x0000001205007211 */ /* 0x000fe200078e30ff */
[----:B------:R-:W-:-:S12]  /*0420*/  USHF.L.U32 UR8, UR9, 0x4, URZ ;  /* 0x0000000409087899 */ /* 0x000fd800080006ff */
.L_x_5:
[----:B0-----:R-:W0:Y:S01]  /*0430*/  S2R R2, SR_TID.Y ;  /* 0x0000000000027919 */ /* 0x001e220000002200 */
[----:B------:R-:W-:Y:S01]  /*0440*/  BSSY.RECONVERGENT B0, `(.L_x_3) ;  /* 0x0000071000007945 */ /* 0x000fe20003800200 */
[----:B------:R-:W0:Y:S01]  /*0450*/  S2R R5, SR_TID.Z ;  /* 0x0000000000057919 */ /* 0x000e220000002300 */
[----:B-1----:R-:W1:Y:S01]  /*0460*/  S2R R3, SR_TID.X ;  /* 0x0000000000037919 */ /* 0x002e620000002100 */
[----:B0-----:R-:W-:-:S04]  /*0470*/  LOP3.LUT R4, R2, R5, RZ, 0xfc, !PT ;  /* 0x0000000502047212 */ /* 0x001fc800078efcff */
[----:B-1----:R-:W-:-:S04]  /*0480*/  LOP3.LUT R4, R4, RZ, R3, 0xfa, !PT ;  /* 0x000000ff04047212 */ /* 0x002fc800078efa03 */
[----:B------:R-:W-:-:S13]  /*0490*/  ISETP.NE.AND P0, PT, R4, RZ, PT ;  /* 0x000000ff0400720c */ /* 0x000fda0003f05270 */
[----:B--2---:R-:W-:Y:S05]  /*04a0*/  @P0 BRA `(.L_x_4) ;  /* 0x0000000400a80947 */ /* 0x004fea0003800000 */
[----:B------:R-:W0:Y:S02]  /*04b0*/  LDC.64 R6, c[0x4][RZ] ;  /* 0x01000000ff067b82 */ /* 0x000e240000000a00 */
[----:B0-----:R-:W2:Y:S01]  /*04c0*/  LDG.E R5, desc[UR12][R6.64] ;  /* 0x0000000c06057981 */ /* 0x001ea2000c1e1900 */
[----:B------:R-:W-:Y:S01]  /*04d0*/  MOV R8, 0x400 ;  /* 0x0000040000087802 */ /* 0x000fe20000000f00 */
[----:B------:R-:W0:Y:S03]  /*04e0*/  S2R R9, SR_CgaCtaId ;  /* 0x0000000000097919 */ /* 0x000e260000008800 */
[----:B0-----:R-:W-:-:S05]  /*04f0*/  LEA R8, R9, R8, 0x18 ;  /* 0x0000000809087211 */ /* 0x001fca00078ec0ff */
[----:B------:R-:W0:Y:S01]  /*0500*/  LDS R9, [R8+0x4] ;  /* 0x0000040008097984 */ /* 0x000e220000000800 */
[----:B--2---:R-:W-:Y:S02]  /*0510*/  SHF.R.U32.HI R4, RZ, 0x8, R5 ;  /* 0x00000008ff047819 */ /* 0x004fe40000011605 */
[C---:B------:R-:W-:Y:S02]  /*0520*/  LOP3.LUT R10, R5.reuse, 0xf, RZ, 0xc0, !PT ;  /* 0x0000000f050a7812 */ /* 0x040fe400078ec0ff */
[----:B------:R-:W-:Y:S02]  /*0530*/  LOP3.LUT R13, R4, 0xff, RZ, 0xc0, !PT ;  /* 0x000000ff040d7812 */ /* 0x000fe400078ec0ff */
[----:B------:R-:W-:Y:S02]  /*0540*/  LOP3.LUT R11, R5, 0xff, RZ, 0xc0, !PT ;  /* 0x000000ff050b7812 */ /* 0x000fe400078ec0ff */
[----:B0-----:R-:W-:Y:S02]  /*0550*/  LOP3.LUT R4, R9, 0xf, RZ, 0xc0, !PT ;  /* 0x0000000f09047812 */ /* 0x001fe400078ec0ff */
[----:B------:R-:W-:-:S04]  /*0560*/  ISETP.GT.U32.AND P0, PT, R10, R13, PT ;  /* 0x0000000d0a00720c */ /* 0x000fc80003f04070 */
[----:B------:R-:W-:-:S13]  /*0570*/  ISETP.GE.U32.AND P0, PT, R4, R11, !P0 ;  /* 0x0000000b0400720c */ /* 0x000fda0004706070 */
[----:B------:R-:W-:-:S05]  /*0580*/  @!P0 MOV R11, 0xffffffff ;  /* 0xffffffff000b8802 */ /* 0x000fca0000000f00 */
[----:B------:R0:W-:Y:S01]  /*0590*/  @!P0 STS [R8], R11 ;  /* 0x0000000b08008388 */ /* 0x0001e20000000800 */
[----:B------:R-:W-:Y:S05]  /*05a0*/  @!P0 BRA `(.L_x_4) ;  /* 0x0000000400688947 */ /* 0x000fea0003800000 */
[----:B------:R-:W-:Y:S02]  /*05b0*/  SHF.R.U32.HI R4, RZ, 0x8, R9 ;  /* 0x00000008ff047819 */ /* 0x000fe40000011609 */
[----:B------:R-:W-:Y:S02]  /*05c0*/  SHF.R.U32.HI R5, RZ, 0x10, R5 ;  /* 0x00000010ff057819 */ /* 0x000fe40000011605 */
[----:B------:R-:W-:-:S04]  /*05d0*/  LOP3.LUT R4, R4, 0xff, RZ, 0xc0, !PT ;  /* 0x000000ff04047812 */ /* 0x000fc800078ec0ff */
[----:B------:R-:W-:-:S13]  /*05e0*/  ISETP.GE.U32.AND P0, PT, R4, R5, PT ;  /* 0x000000050400720c */ /* 0x000fda0003f06070 */
[----:B------:R-:W-:-:S05]  /*05f0*/  @P0 IMAD.MOV.U32 R5, RZ, RZ, -0x1 ;  /* 0xffffffffff050424 */ /* 0x000fca00078e00ff */
[----:B------:R1:W-:Y:S01]  /*0600*/  @P0 STS [R8], R5 ;  /* 0x0000000508000388 */ /* 0x0003e20000000800 */
[----:B------:R-:W-:Y:S05]  /*0610*/  @P0 BRA `(.L_x_4) ;  /* 0x00000004004c0947 */ /* 0x000fea0003800000 */
[----:B-1----:R-:W1:Y:S01]  /*0620*/  S2R R5, SR_LANEID ;  /* 0x0000000000057919 */ /* 0x002e620000000000 */
[----:B------:R-:W2:Y:S01]  /*0630*/  LDCU.64 UR4, c[0x4][URZ] ;  /* 0x01000000ff0477ac */ /* 0x000ea20008000a00 */
[----:B------:R-:W-:Y:S02]  /*0640*/  VOTEU.ANY UR9, UPT, PT ;  /* 0x0000000000097886 */ /* 0x000fe400038e0100 */
[----:B------:R-:W-:Y:S08]  /*0650*/  FLO.U32 R12, UR9 ;  /* 0x00000009000c7d00 */ /* 0x000ff000080e0000 */
[----:B------:R-:W3:Y:S01]  /*0660*/  POPC R10, UR9 ;  /* 0x00000009000a7d09 */ /* 0x000ee20008000000 */
[----:B--2---:R-:W-:-:S04]  /*0670*/  UIADD3 UR4, UP0, UPT, UR4, 0x8, URZ ;  /* 0x0000000804047890 */ /* 0x004fc8000ff1e0ff */
[----:B------:R-:W-:Y:S02]  /*0680*/  UIADD3.X UR5, UPT, UPT, URZ, UR5, URZ, UP0, !UPT ;  /* 0x00000005ff057290 */ /* 0x000fe400087fe4ff */
[----:B------:R-:W-:Y:S02]  /*0690*/  MOV R4, UR4 ;  /* 0x0000000400047c02 */ /* 0x000fe40008000f00 */
[----:B---3--:R-:W-:Y:S02]  /*06a0*/  SHF.L.U32 R13, R10, 0x2, RZ ;  /* 0x000000020a0d7819 */ /* 0x008fe400000006ff */
[----:B-1----:R-:W-:Y:S02]  /*06b0*/  ISETP.EQ.U32.AND P0, PT, R12, R5, PT ;  /* 0x000000050c00720c */ /* 0x002fe40003f02070 */
[----:B------:R-:W-:-:S11]  /*06c0*/  MOV R5, UR5 ;  /* 0x0000000500057c02 */ /* 0x000fd60008000f00 */
[----:B------:R-:W0:Y:S04]  /*06d0*/  @P0 ATOMG.E.ADD.STRONG.GPU PT, R5, desc[UR12][R4.64], R13 ;  /* 0x8000000d040509a8 */ /* 0x000e2800081ef10c */
[----:B------:R-:W2:Y:S01]  /*06e0*/  LDG.E R14, desc[UR12][R6.64+0x4] ;  /* 0x0000040c060e7981 */ /* 0x000ea2000c1e1900 */
[----:B------:R-:W1:Y:S02]  /*06f0*/  S2R R10, SR_LTMASK ;  /* 0x00000000000a7919 */ /* 0x000e640000003900 */
[----:B-1----:R-:W-:-:S06]  /*0700*/  LOP3.LUT R10, R10, UR9, RZ, 0xc0, !PT ;  /* 0x000000090a0a7c12 */ /* 0x002fcc000f8ec0ff */
[----:B------:R-:W1:Y:S01]  /*0710*/  POPC R10, R10 ;  /* 0x0000000a000a7309 */ /* 0x000e620000000000 */
[----:B0-----:R-:W1:Y:S02]  /*0720*/  SHFL.IDX PT, R11, R5, R12, 0x1f ;  /* 0x00001f0c050b7589 */ /* 0x001e6400000e0000 */
[----:B-1----:R-:W-:-:S05]  /*0730*/  IMAD R11, R10, 0x4, R11 ;  /* 0x000000040a0b7824 */ /* 0x002fca00078e020b */
[----:B--2---:R-:W-:Y:S01]  /*0740*/  ISETP.GE.AND P0, PT, R11, R14, PT ;  /* 0x0000000e0b00720c */ /* 0x004fe20003f06270 */
[----:B------:R2:W-:-:S12]  /*0750*/  STS [R8], R11 ;  /* 0x0000000b08007388 */ /* 0x0005d80000000800 */
[----:B------:R-:W-:-:S05]  /*0760*/  @P0 MOV R15, 0xffffffff ;  /* 0xffffffff000f0802 */ /* 0x000fca0000000f00 */
[----:B------:R2:W-:Y:S01]  /*0770*/  @P0 STS [R8], R15 ;  /* 0x0000000f08000388 */ /* 0x0005e20000000800 */
[----:B------:R-:W-:Y:S05]  /*0780*/  @P0 BRA `(.L_x_4) ;  /* 0x0000000000f00947 */ /* 0x000fea0003800000 */
[----:B------:R-:W3:Y:S04]  /*0790*/  LDG.E R10, desc[UR12][R6.64+0xc] ;  /* 0x00000c0c060a7981 */ /* 0x000ee8000c1e1900 */
[----:B------:R-:W4:Y:S01]  /*07a0*/  LDG.E R12, desc[UR12][R6.64+0x10] ;  /* 0x0000100c060c7981 */ /* 0x000f22000c1e1900 */
[----:B------:R-:W-:Y:S02]  /*07b0*/  IABS R17, R11 ;  /* 0x0000000b00117213 */ /* 0x000fe40000000000 */
[----:B------:R-:W-:Y:S02]  /*07c0*/  VIADDMNMX R14, R11, 0x4, R14, PT ;  /* 0x000000040b0e7846 */ /* 0x000fe4000380010e */
[----:B------:R-:W-:Y:S02]  /*07d0*/  LOP3.LUT R9, R9, 0xffffff0f, RZ, 0xc0, !PT ;  /* 0xffffff0f09097812 */ /* 0x000fe400078ec0ff */
[----:B------:R-:W-:-:S04]  /*07e0*/  IADD3 R14, PT, PT, -R11, R14, RZ ;  /* 0x0000000e0b0e7210 */ /* 0x000fc80007ffe1ff */
[----:B------:R-:W-:-:S05]  /*07f0*/  LEA R9, R14, R9, 0x4 ;  /* 0x000000090e097211 */ /* 0x000fca00078e20ff */
[----:B------:R0:W-:Y:S01]  /*0800*/  STS [R8+0x4], R9 ;  /* 0x0000040908007388 */ /* 0x0001e20000000800 */
[----:B---3--:R-:W-:-:S04]  /*0810*/  IABS R13, R10 ;  /* 0x0000000a000d7213 */ /* 0x008fc80000000000 */
[----:B--2---:R-:W1:Y:S01]  /*0820*/  I2F.RP R15, R13 ;  /* 0x0000000d000f7306 */ /* 0x004e620000209400 */
[----:B----4-:R-:W-:-:S05]  /*0830*/  IABS R21, R12 ;  /* 0x0000000c00157213 */ /* 0x010fca0000000000 */
[----:B------:R-:W-:Y:S02]  /*0840*/  IMAD.MOV.U32 R6, RZ, RZ, R21 ;  /* 0x000000ffff067224 */ /* 0x000fe400078e0015 */
[----:B-1----:R-:W1:Y:S02]  /*0850*/  MUFU.RCP R15, R15 ;  /* 0x0000000f000f7308 */ /* 0x002e640000001000 */
[----:B-1----:R-:W-:-:S06]  /*0860*/  IADD3 R4, PT, PT, R15, 0xffffffe, RZ ;  /* 0x0ffffffe0f047810 */ /* 0x002fcc0007ffe0ff */
[----:B------:R-:W1:Y:S08]  /*0870*/  I2F.RP R15, R6 ;  /* 0x00000006000f7306 */ /* 0x000e700000209400 */
[----:B------:R2:W3:Y:S08]  /*0880*/  F2I.FTZ.U32.TRUNC.NTZ R5, R4 ;  /* 0x0000000400057305 */ /* 0x0004f0000021f000 */
[----:B-1----:R-:W1:Y:S01]  /*0890*/  MUFU.RCP R15, R15 ;  /* 0x0000000f000f7308 */ /* 0x002e620000001000 */
[----:B--2---:R-:W-:Y:S01]  /*08a0*/  HFMA2 R4, -RZ, RZ, 0, 0 ;  /* 0x00000000ff047431 */ /* 0x004fe200000001ff */
[----:B---3--:R-:W-:-:S05]  /*08b0*/  IADD3 R16, PT, PT, RZ, -R5, RZ ;  /* 0x80000005ff107210 */ /* 0x008fca0007ffe0ff */
[----:B------:R-:W-:Y:S01]  /*08c0*/  IMAD R7, R16, R13, RZ ;  /* 0x0000000d10077224 */ /* 0x000fe200078e02ff */
[----:B------:R-:W-:-:S03]  /*08d0*/  IABS R16, R10 ;  /* 0x0000000a00107213 */ /* 0x000fc60000000000 */
[----:B------:R-:W-:Y:S01]  /*08e0*/  IMAD.HI.U32 R5, R5, R7, R4 ;  /* 0x0000000705057227 */ /* 0x000fe200078e0004 */
[----:B------:R-:W-:Y:S02]  /*08f0*/  MOV R4, R17 ;  /* 0x0000001100047202 */ /* 0x000fe40000000f00 */
[----:B------:R-:W-:-:S03]  /*0900*/  IADD3 R16, PT, PT, RZ, -R16, RZ ;  /* 0x80000010ff107210 */ /* 0x000fc60007ffe0ff */
[----:B------:R-:W-:Y:S01]  /*0910*/  IMAD.HI.U32 R7, R5, R4, RZ ;  /* 0x0000000405077227 */ /* 0x000fe200078e00ff */
[----:B-1----:R-:W-:-:S03]  /*0920*/  IADD3 R5, PT, PT, R15, 0xffffffe, RZ ;  /* 0x0ffffffe0f057810 */ /* 0x002fc60007ffe0ff */
[----:B------:R-:W-:-:S03]  /*0930*/  IMAD R4, R7, R16, R4 ;  /* 0x0000001007047224 */ /* 0x000fc600078e0204 */
[----:B------:R-:W1:Y:S02]  /*0940*/  F2I.FTZ.U32.TRUNC.NTZ R5, R5 ;  /* 0x0000000500057305 */ /* 0x000e64000021f000 */
[----:B------:R-:W-:-:S13]  /*0950*/  ISETP.GT.U32.AND P2, PT, R13, R4, PT ;  /* 0x000000040d00720c */ /* 0x000fda0003f44070 */
[----:B------:R-:W-:Y:S01]  /*0960*/  @!P2 IMAD.IADD R4, R4, 0x1, -R13 ;  /* 0x000000010404a824 */ /* 0x000fe200078e0a0d */
[----:B------:R-:W-:Y:S02]  /*0970*/  @!P2 IADD3 R7, PT, PT, R7, 0x1, RZ ;  /* 0x000000010707a810 */ /* 0x000fe40007ffe0ff */
[----:B------:R-:W-:Y:S02]  /*0980*/  ISETP.NE.AND P2, PT, R10, RZ, PT ;  /* 0x000000ff0a00720c */ /* 0x000fe40003f45270 */
[----:B------:R-:W-:Y:S01]  /*0990*/  ISETP.GE.U32.AND P0, PT, R4, R13, PT ;  /* 0x0000000d0400720c */ /* 0x000fe20003f06070 */
[----:B-1----:R-:W-:Y:S01]  /*09a0*/  IMAD.MOV R13, RZ, RZ, -R5 ;  /* 0x000000ffff0d7224 */ /* 0x002fe200078e0a05 */
[----:B------:R-:W-:-:S03]  /*09b0*/  LOP3.LUT R4, R11, R10, RZ, 0x3c, !PT ;  /* 0x0000000a0b047212 */ /* 0x000fc600078e3cff */
[----:B------:R-:W-:Y:S01]  /*09c0*/  IMAD R13, R13, R6, RZ ;  /* 0x000000060d0d7224 */ /* 0x000fe200078e02ff */
[----:B------:R-:W-:Y:S02]  /*09d0*/  ISETP.GE.AND P1, PT, R4, RZ, PT ;  /* 0x000000ff0400720c */ /* 0x000fe40003f26270 */
[----:B------:R-:W-:-:S04]  /*09e0*/  IABS R4, R12 ;  /* 0x0000000c00047213 */ /* 0x000fc80000000000 */
[----:B------:R-:W-:Y:S01]  /*09f0*/  IADD3 R16, PT, PT, RZ, -R4, RZ ;  /* 0x80000004ff107210 */ /* 0x000fe20007ffe0ff */
[----:B------:R-:W-:Y:S01]  /*0a00*/  HFMA2 R4, -RZ, RZ, 0, 0 ;  /* 0x00000000ff047431 */ /* 0x000fe200000001ff */
[----:B------:R-:W-:-:S05]  /*0a10*/  @P0 IADD3 R7, PT, PT, R7, 0x1, RZ ;  /* 0x0000000107070810 */ /* 0x000fca0007ffe0ff */
[----:B------:R-:W-:Y:S02]  /*0a20*/  @!P1 IADD3 R7, PT, PT, -R7, RZ, RZ ;  /* 0x000000ff07079210 */ /* 0x000fe40007ffe1ff */
[----:B------:R-:W-:Y:S01]  /*0a30*/  @!P2 LOP3.LUT R7, RZ, R10, RZ, 0x33, !PT ;  /* 0x0000000aff07a212 */ /* 0x000fe200078e33ff */
[----:B------:R-:W-:Y:S01]  /*0a40*/  IMAD.HI.U32 R4, R5, R13, R4 ;  /* 0x0000000d05047227 */ /* 0x000fe200078e0004 */
[----:B------:R-:W-:Y:S02]  /*0a50*/  MOV R13, R16 ;  /* 0x00000010000d7202 */ /* 0x000fe40000000f00 */
[----:B------:R-:W-:Y:S02]  /*0a60*/  IABS R15, R7 ;  /* 0x00000007000f7213 */ /* 0x000fe40000000000 */
[----:B------:R-:W-:-:S03]  /*0a70*/  ISETP.GE.AND P2, PT, R7, RZ, PT ;  /* 0x000000ff0700720c */ /* 0x000fc60003f46270 */
[----:B------:R-:W-:-:S04]  /*0a80*/  IMAD.MOV.U32 R5, RZ, RZ, R15 ;  /* 0x000000ffff057224 */ /* 0x000fc800078e000f */
[----:B------:R-:W-:-:S04]  /*0a90*/  IMAD.HI.U32 R4, R4, R5, RZ ;  /* 0x0000000504047227 */ /* 0x000fc800078e00ff */
[----:B------:R-:W-:Y:S02]  /*0aa0*/  IMAD R5, R4, R13, R5 ;  /* 0x0000000d04057224 */ /* 0x000fe400078e0205 */
[----:B------:R-:W-:-:S03]  /*0ab0*/  IMAD.MOV R4, RZ, RZ, -R7 ;  /* 0x000000ffff047224 */ /* 0x000fc600078e0a07 */
[----:B------:R-:W-:Y:S01]  /*0ac0*/  ISETP.GT.U32.AND P0, PT, R6, R5, PT ;  /* 0x000000050600720c */ /* 0x000fe20003f04070 */
[----:B------:R-:W-:-:S12]  /*0ad0*/  IMAD R4, R10, R4, R11 ;  /* 0x000000040a047224 */ /* 0x000fd800078e020b */
[----:B------:R-:W-:Y:S02]  /*0ae0*/  @!P0 IADD3 R5, PT, PT, R5, -R6, RZ ;  /* 0x8000000605058210 */ /* 0x000fe40007ffe0ff */
[----:B------:R-:W-:Y:S02]  /*0af0*/  ISETP.NE.AND P0, PT, R12, RZ, PT ;  /* 0x000000ff0c00720c */ /* 0x000fe40003f05270 */
[----:B------:R-:W-:-:S13]  /*0b00*/  ISETP.GT.U32.AND P1, PT, R6, R5, PT ;  /* 0x000000050600720c */ /* 0x000fda0003f24070 */
[----:B------:R-:W-:-:S04]  /*0b10*/  @!P1 IADD3 R5, PT, PT, R5, -R6, RZ ;  /* 0x8000000605059210 */ /* 0x000fc80007ffe0ff */
[----:B------:R-:W-:Y:S02]  /*0b20*/  @!P2 IADD3 R5, PT, PT, -R5, RZ, RZ ;  /* 0x000000ff0505a210 */ /* 0x000fe40007ffe1ff */
[----:B------:R-:W-:-:S05]  /*0b30*/  @!P0 LOP3.LUT R5, RZ, R12, RZ, 0x33, !PT ;  /* 0x0000000cff058212 */ /* 0x000fca00078e33ff */
[----:B------:R0:W-:Y:S02]  /*0b40*/  STS.64 [R8+0x8], R4 ;  /* 0x0000080408007388 */ /* 0x0001e40000000a00 */
.L_x_4:
[----:B------:R-:W-:Y:S05]  /*0b50*/  BSYNC.RECONVERGENT B0 ;  /* 0x0000000000007941 */ /* 0x000fea0003800200 */
.L_x_3:
[----:B------:R-:W3:Y:S08]  /*0b60*/  S2UR UR4, SR_CgaCtaId ;  /* 0x00000000000479c3 */ /* 0x000ef00000008800 */
[----:B------:R-:W-:Y:S06]  /*0b70*/  BAR.SYNC.DEFER_BLOCKING 0x0 ;  /* 0x0000000000007b1d */ /* 0x000fec0000010000 */
[----:B------:R-:W-:-:S02]  /*0b80*/  UMOV UR9, 0x400 ;  /* 0x0000040000097882 */ /* 0x000fc40000000000 */
[----:B---3--:R-:W-:-:S09]  /*0b90*/  ULEA UR9, UR4, UR9, 0x18 ;  /* 0x0000000904097291 */ /* 0x008fd2000f8ec0ff */
[----:B01----:R-:W0:Y:S02]  /*0ba0*/  LDS.64 R4, [UR9] ;  /* 0x00000009ff047984 */ /* 0x003e240008000a00 */
[----:B0-----:R-:W-:-:S13]  /*0bb0*/  ISETP.NE.AND P0, PT, R4, -0x1, PT ;  /* 0xffffffff0400780c */ /* 0x001fda0003f05270 */
[----:B------:R-:W-:Y:S05]  /*0bc0*/  @!P0 BRA `(.L_x_2) ;  /* 0x0000001c00448947 */ /* 0x000fea0003800000 */
[----:B------:R-:W-:-:S13]  /*0bd0*/  LOP3.LUT P0, RZ, R5, 0xf0, RZ, 0xc0, !PT ;  /* 0x000000f005ff7812 */ /* 0x000fda000780c0ff */
[----:B------:R-:W-:Y:S05]  /*0be0*/  @!P0 BRA `(.L_x_5) ;  /* 0xfffffff800108947 */ /* 0x000fea000383ffff */
[----:B------:R-:W-:-:S15]  /*0bf0*/  R2UR UR10, R4 ;  /* 0x00000000040a72ca */ /* 0x000fde00000e0000 */
.L_x_12:
[----:B0-----:R-:W0:Y:S01]  /*0c00*/  S2UR UR4, SR_CgaCtaId ;  /* 0x00000000000479c3 */ /* 0x001e220000008800 */
[----:B------:R-:W-:Y:S01]  /*0c10*/  UMOV UR9, 0x400 ;  /* 0x0000040000097882 */ /* 0x000fe20000000000 */
[----:B------:R-:W1:Y:S01]  /*0c20*/  LDCU UR11, c[0x0][0x398] ;  /* 0x00007300ff0b77ac */ /* 0x000e620008000800 */
[----:B------:R-:W-:Y:S01]  /*0c30*/  HFMA2 R24, -RZ, RZ, 0, 0 ;  /* 0x00000000ff187431 */ /* 0x000fe200000001ff */
[----:B-1----:R-:W-:Y:S02]  /*0c40*/  UISETP.GE.AND UP0, UPT, UR11, 0x1, UPT ;  /* 0x000000010b00788c */ /* 0x002fe4000bf06270 */
[----:B0-----:R-:W-:-:S09]  /*0c50*/  ULEA UR9, UR4, UR9, 0x18 ;  /* 0x0000000904097291 */ /* 0x001fd2000f8ec0ff */
[----:B------:R-:W0:Y:S02]  /*0c60*/  LDS.64 R16, [UR9+0x8] ;  /* 0x00000809ff107984 */ /* 0x000e240008000a00 */
[----:B0-----:R-:W-:-:S13]  /*0c70*/  R2UR UR4, R16 ;  /* 0x00000000100472ca */ /* 0x001fda00000e0000 */
[----:B------:R-:W-:Y:S01]  /*0c80*/  USHF.L.U32 UR4, UR4, 0x4, URZ ;  /* 0x0000000404047899 */ /* 0x000fe200080006ff */
[----:B------:R-:W-:Y:S11]  /*0c90*/  BRA.U !UP0, `(.L_x_6) ;  /* 0x0000001508d07547 */ /* 0x000ff6000b800000 */
[----:B------:R-:W-:Y:S01]  /*0ca0*/  IMAD R12, R17, UR11, RZ ;  /* 0x0000000b110c7c24 */ /* 0x000fe2000f8e02ff */
[----:B------:R-:W-:Y:S01]  /*0cb0*/  UMOV UR5, UR4 ;  /* 0x0000000400057c82 */ /* 0x000fe20008000000 */
[----:B------:R-:W-:-:S03]  /*0cc0*/  MOV R24, RZ ;  /* 0x000000ff00187202 */ /* 0x000fc60000000f00 */
[----:B------:R-:W-:-:S04]  /*0cd0*/  SHF.L.U32 R12, R12, 0x4, RZ ;  /* 0x000000040c0c7819 */ /* 0x000fc800000006ff */
[----:B------:R-:W-:Y:S01]  /*0ce0*/  LOP3.LUT R4, RZ, R12, RZ, 0x33, !PT ;  /* 0x0000000cff047212 */ /* 0x000fe200078e33ff */
[----:B------:R-:W-:-:S05]  /*0cf0*/  VIADD R5, R12, 0x10 ;  /* 0x000000100c057836 */ /* 0x000fca0000000000 */
[----:B------:R-:W-:-:S04]  /*0d00*/  VIADDMNMX R5, R12, UR11, R5, !PT ;  /* 0x0000000b0c057c46 */ /* 0x000fc8000f800105 */
[----:B------:R-:W-:-:S04]  /*0d10*/  IADD3 R13, PT, PT, R5, R4, RZ ;  /* 0x00000004050d7210 */ /* 0x000fc80007ffe0ff */
[----:B------:R-:W-:-:S13]  /*0d20*/  ISETP.GE.U32.AND P0, PT, R13, 0x30, PT ;  /* 0x000000300d00780c */ /* 0x000fda0003f06070 */
[----:B------:R-:W-:Y:S05]  /*0d30*/  @!P0 BRA `(.L_x_7) ;  /* 0x0000000c00388947 */ /* 0x000fea0003800000 */
[----:B------:R-:W0:Y:S01]  /*0d40*/  LDC R14, c[0x0][0x39c] ;  /* 0x0000e700ff0e7b82 */ /* 0x000e220000000800 */
[C---:B------:R-:W-:Y:S01]  /*0d50*/  IADD3 R5, PT, PT, R2.reuse, 0x20, RZ ;  /* 0x0000002002057810 */ /* 0x040fe20007ffe0ff */
[C---:B------:R-:W-:Y:S01]  /*0d60*/  VIADD R6, R2.reuse, 0x10 ;  /* 0x0000001002067836 */ /* 0x040fe20000000000 */
[----:B------:R-:W-:Y:S01]  /*0d70*/  IADD3 R4, PT, PT, R2, 0x30, RZ ;  /* 0x0000003002047810 */ /* 0x000fe20007ffe0ff */
[----:B------:R-:W-:Y:S01]  /*0d80*/  UMOV UR5, UR4 ;  /* 0x0000000400057c82 */ /* 0x000fe20008000000 */
[----:B--2---:R-:W-:Y:S02]  /*0d90*/  LEA.HI R15, R13, 0x1, RZ, 0x1c ;  /* 0x000000010d0f7811 */ /* 0x004fe400078fe0ff */
[----:B------:R-:W-:Y:S02]  /*0da0*/  LEA R16, R17, R2, 0x4 ;  /* 0x0000000211107211 */ /* 0x000fe400078e20ff */
[----:B------:R-:W-:Y:S02]  /*0db0*/  LOP3.LUT R15, R15, 0x1ffffffc, RZ, 0xc0, !PT ;  /* 0x1ffffffc0f0f7812 */ /* 0x000fe400078ec0ff */
[----:B------:R-:W-:Y:S01]  /*0dc0*/  IADD3 R21, PT, PT, R19, UR4, RZ ;  /* 0x0000000413157c10 */ /* 0x000fe2000fffe0ff */
[----:B------:R-:W-:Y:S01]  /*0dd0*/  IMAD R16, R16, UR11, R3 ;  /* 0x0000000b10107c24 */ /* 0x000fe2000f8e0203 */
[----:B------:R-:W-:-:S02]  /*0de0*/  MOV R24, RZ ;  /* 0x000000ff00187202 */ /* 0x000fc40000000f00 */
[----:B------:R-:W-:Y:S01]  /*0df0*/  IADD3 R15, PT, PT, -R15, RZ, RZ ;  /* 0x000000ff0f0f7210 */ /* 0x000fe20007ffe1ff */
[-CC-:B0-----:R-:W-:Y:S02]  /*0e00*/  IMAD R5, R5, R14.reuse, R3.reuse ;  /* 0x0000000e05057224 */ /* 0x181fe400078e0203 */
[-CC-:B------:R-:W-:Y:S02]  /*0e10*/  IMAD R6, R6, R14.reuse, R3.reuse ;  /* 0x0000000e06067224 */ /* 0x180fe400078e0203 */
[----:B------:R-:W-:Y:S01]  /*0e20*/  IMAD R4, R4, R14, R3 ;  /* 0x0000000e04047224 */ /* 0x000fe200078e0203 */
[----:B------:R-:W-:Y:S02]  /*0e30*/  IADD3 R25, PT, PT, R5, UR4, RZ ;  /* 0x0000000405197c10 */ /* 0x000fe4000fffe0ff */
[----:B------:R-:W-:Y:S01]  /*0e40*/  IADD3 R23, PT, PT, R6, UR4, RZ ;  /* 0x0000000406177c10 */ /* 0x000fe2000fffe0ff */
[----:B------:R-:W-:-:S07]  /*0e50*/  VIADD R27, R4, UR4 ;  /* 0x00000004041b7c36 */ /* 0x000fce0008000000 */
.L_x_8:
[----:B------:R-:W0:Y:S01]  /*0e60*/  LDC.64 R8, c[0x0][0x390] ;  /* 0x0000e400ff087b82 */ /* 0x000e220000000a00 */
[----:B------:R-:W-:Y:S02]  /*0e70*/  MOV R28, UR6 ;  /* 0x00000006001c7c02 */ /* 0x000fe40008000f00 */
[----:B------:R-:W-:-:S03]  /*0e80*/  MOV R29, UR7 ;  /* 0x00000007001d7c02 */ /* 0x000fc60008000f00 */
[----:B------:R-:W-:-:S05]  /*0e90*/  IMAD.WIDE R28, R16, 0x4, R28 ;  /* 0x00000004101c7825 */ /* 0x000fca00078e021c */
[----:B------:R-:W2:Y:S01]  /*0ea0*/  LDG.E R26, desc[UR12][R28.64+-0x80] ;  /* 0xffff800c1c1a7981 */ /* 0x000ea2000c1e1900 */
[----:B0-----:R-:W-:-:S06]  /*0eb0*/  IMAD.WIDE R10, R21, 0x4, R8 ;  /* 0x00000004150a7825 */ /* 0x001fcc00078e0208 */
[----:B------:R-:W3:Y:S01]  /*0ec0*/  LDG.E R11, desc[UR12][R10.64] ;  /* 0x0000000c0a0b7981 */ /* 0x000ee2000c1e1900 */
[----:B------:R-:W-:-:S05]  /*0ed0*/  IMAD R22, R3, 0x4, R20 ;  /* 0x0000000403167824 */ /* 0x000fca00078e0214 */
[----:B--2---:R-:W-:Y:S04]  /*0ee0*/  STS [R22], R26 ;  /* 0x0000001a16007388 */ /* 0x004fe80000000800 */
[----:B---3--:R-:W-:Y:S01]  /*0ef0*/  STS [R0], R11 ;  /* 0x0000000b00007388 */ /* 0x008fe20000000800 */
[----:B------:R-:W-:Y:S06]  /*0f00*/  BAR.SYNC.DEFER_BLOCKING 0x0 ;  /* 0x0000000000007b1d */ /* 0x000fec0000010000 */
[----:B------:R-:W-:Y:S04]  /*0f10*/  LDS R10, [R18] ;  /* 0x00000000120a7984 */ /* 0x000fe80000000800 */
[----:B------:R-:W0:Y:S04]  /*0f20*/  LDS.128 R4, [R20] ;  /* 0x0000000014047984 */ /* 0x000e280000000c00 */
[----:B------:R-:W-:Y:S01]  /*0f30*/  LDS R11, [R18+0x100] ;  /* 0x00010000120b7984 */ /* 0x000fe20000000800 */
[----:B0-----:R-:W-:-:S03]  /*0f40*/  FFMA R4, R4, R10, R24 ;  /* 0x0000000a04047223 */ /* 0x001fc60000000018 */
[----:B------:R-:W0:Y:S04]  /*0f50*/  LDS R24, [R18+0x40] ;  /* 0x0000400012187984 */ /* 0x000e280000000800 */
[----:B------:R-:W-:Y:S01]  /*0f60*/  LDS R10, [R18+0xc0] ;  /* 0x0000c000120a7984 */ /* 0x000fe20000000800 */
[----:B0-----:R-:W-:-:S03]  /*0f70*/  FFMA R5, R24, R5, R4 ;  /* 0x0000000518057223 */ /* 0x001fc60000000004 */
[----:B------:R-:W0:Y:S02]  /*0f80*/  LDS R4, [R18+0x80] ;  /* 0x0000800012047984 */ /* 0x000e240000000800 */
[----:B0-----:R-:W-:-:S04]  /*0f90*/  FFMA R4, R4, R6, R5 ;  /* 0x0000000604047223 */ /* 0x001fc80000000005 */
[----:B------:R-:W-:Y:S02]  /*0fa0*/  FFMA R10, R10, R7, R4 ;  /* 0x000000070a0a7223 */ /* 0x000fe40000000004 */
[----:B------:R-:W0:Y:S02]  /*0fb0*/  LDS.128 R4, [R20+0x10] ;  /* 0x0000100014047984 */ /* 0x000e240000000c00 */
[----:B0-----:R-:W-:Y:S02]  /*0fc0*/  FFMA R4, R4, R11, R10 ;  /* 0x0000000b04047223 */ /* 0x001fe4000000000a */
[----:B------:R-:W0:Y:S04]  /*0fd0*/  LDS R11, [R18+0x140] ;  /* 0x00014000120b7984 */ /* 0x000e280000000800 */
[----:B------:R-:W-:Y:S01]  /*0fe0*/  LDS R10, [R18+0x200] ;  /* 0x00020000120a7984 */ /* 0x000fe20000000800 */
[----:B0-----:R-:W-:-:S03]  /*0ff0*/  FFMA R5, R11, R5, R4 ;  /* 0x000000050b057223 */ /* 0x001fc60000000004 */
[----:B------:R-:W0:Y:S04]  /*1000*/  LDS R4, [R18+0x180] ;  /* 0x0001800012047984 */ /* 0x000e280000000800 */
[----:B------:R-:W1:Y:S01]  /*1010*/  LDS R11, [R18+0x1c0] ;  /* 0x0001c000120b7984 */ /* 0x000e620000000800 */
[----:B0-----:R-:W-:-:S04]  /*1020*/  FFMA R4, R4, R6, R5 ;  /* 0x0000000604047223 */ /* 0x001fc80000000005 */
[----:B-1----:R-:W-:Y:S02]  /*1030*/  FFMA R11, R11, R7, R4 ;  /* 0x000000070b0b7223 */ /* 0x002fe40000000004 */
        /* <DEDUP_REMOVED lines=11> */
[----:B------:R-:W0:Y:S02]  /*10f0*/  LDS R11, [R18+0x340] ;  /* 0x00034000120b7984 */ /* 0x000e240000000800 */
[----:B0-----:R-:W-:Y:S02]  /*1100*/  FFMA R5, R11, R5, R4 ;  /* 0x000000050b057223 */ /* 0x001fe40000000004 */
[----:B------:R-:W0:Y:S01]  /*1110*/  LDS R4, [R18+0x380] ;  /* 0x0003800012047984 */ /* 0x000e220000000800 */
[----:B------:R-:W-:-:S04]  /*1120*/  IMAD.WIDE R10, R23, 0x4, R8 ;  /* 0x00000004170a7825 */ /* 0x000fc800078e0208 */
[----:B0-----:R-:W-:Y:S02]  /*1130*/  FFMA R4, R4, R6, R5 ;  /* 0x0000000604047223 */ /* 0x001fe40000000005 */
[----:B------:R-:W0:Y:S01]  /*1140*/  LDS R5, [R18+0x3c0] ;  /* 0x0003c00012057984 */ /* 0x000e220000000800 */
[----:B------:R-:W-:Y:S06]  /*1150*/  BAR.SYNC.DEFER_BLOCKING 0x0 ;  /* 0x0000000000007b1d */ /* 0x000fec0000010000 */
[----:B------:R-:W2:Y:S04]  /*1160*/  LDG.E R26, desc[UR12][R28.64+-0x40] ;  /* 0xffffc00c1c1a7981 */ /* 0x000ea8000c1e1900 */
[----:B------:R-:W3:Y:S01]  /*1170*/  LDG.E R11, desc[UR12][R10.64] ;  /* 0x0000000c0a0b7981 */ /* 0x000ee2000c1e1900 */
[----:B0-----:R-:W-:-:S03]  /*1180*/  FFMA R24, R5, R7, R4 ;  /* 0x0000000705187223 */ /* 0x001fc60000000004 */
[----:B--2---:R-:W-:Y:S04]  /*1190*/  STS [R22], R26 ;  /* 0x0000001a16007388 */ /* 0x004fe80000000800 */
[----:B---3--:R-:W-:Y:S01]  /*11a0*/  STS [R0], R11 ;  /* 0x0000000b00007388 */ /* 0x008fe20000000800 */
[----:B------:R-:W-:Y:S06]  /*11b0*/  BAR.SYNC.DEFER_BLOCKING 0x0 ;  /* 0x0000000000007b1d */ /* 0x000fec0000010000 */
[----:B------:R-:W-:Y:S04]  /*11c0*/  LDS R10, [R18] ;  /* 0x00000000120a7984 */ /* 0x000fe80000000800 */
[----:B------:R-:W0:Y:S02]  /*11d0*/  LDS.128 R4, [R20] ;  /* 0x0000000014047984 */ /* 0x000e240000000c00 */
[----:B0-----:R-:W-:-:S02]  /*11e0*/  FFMA R4, R4, R10, R24 ;  /* 0x0000000a04047223 */ /* 0x001fc40000000018 */
        /* <DEDUP_REMOVED lines=50> */
[----:B------:R-:W0:Y:S04]  /*1510*/  LDS.128 R4, [R20+0x10] ;  /* 0x0000100014047984 */ /* 0x000e280000000c00 */
[----:B------:R-:W-:Y:S01]  /*1520*/  LDS R24, [R18+0x3c0] ;  /* 0x0003c00012187984 */ /* 0x000fe20000000800 */
[----:B0-----:R-:W-:-:S03]  /*1530*/  FFMA R4, R4, R10, R11 ;  /* 0x0000000a04047223 */ /* 0x001fc6000000000b */
        /* <DEDUP_REMOVED lines=19> */
[----:B0-----:R-:W-:Y:S01]  /*1670*/  FFMA R11, R11, R5, R4 ;  /* 0x000000050b0b7223 */ /* 0x001fe20000000004 */
[----:B------:R-:W-:Y:S02]  /*1680*/  IMAD.WIDE R4, R27, 0x4, R8 ;  /* 0x000000041b047825 */ /* 0x000fe400078e0208 */
[----:B------:R-:W0:Y:S01]  /*1690*/  LDS R8, [R18+0x380] ;  /* 0x0003800012087984 */ /* 0x000e220000000800 */
[----:B------:R-:W-:Y:S06]  /*16a0*/  BAR.SYNC.DEFER_BLOCKING 0x0 ;  /* 0x0000000000007b1d */ /* 0x000fec0000010000 */
[----:B------:R-:W2:Y:S04]  /*16b0*/  LDG.E R29, desc[UR12][R28.64+0x40] ;  /* 0x0000400c1c1d7981 */ /* 0x000ea8000c1e1900 */
[----:B------:R0:W3:Y:S02]  /*16c0*/  LDG.E R4, desc[UR12][R4.64] ;  /* 0x0000000c04047981 */ /* 0x0000e4000c1e1900 */
[----:B0-----:R-:W-:-:S04]  /*16d0*/  FFMA R5, R8, R6, R11 ;  /* 0x0000000608057223 */ /* 0x001fc8000000000b */
[----:B------:R-:W-:Y:S01]  /*16e0*/  FFMA R7, R24, R7, R5 ;  /* 0x0000000718077223 */ /* 0x000fe20000000005 */
[----:B------:R-:W-:-:S04]  /*16f0*/  IADD3 R15, PT, PT, R15, 0x4, RZ ;  /* 0x000000040f0f7810 */ /* 0x000fc80007ffe0ff */
[----:B------:R-:W-:Y:S01]  /*1700*/  ISETP.NE.AND P0, PT, R15, RZ, PT ;  /* 0x000000ff0f00720c */ /* 0x000fe20003f05270 */
[----:B------:R-:W-:Y:S01]  /*1710*/  UIADD3 UR5, UPT, UPT, UR8, UR5, UR8 ;  /* 0x0000000508057290 */ /* 0x000fe2000fffe008 */
[----:B------:R-:W-:-:S03]  /*1720*/  IADD3 R12, PT, PT, R12, 0x40, RZ ;  /* 0x000000400c0c7810 */ /* 0x000fc60007ffe0ff */
[----:B------:R-:W-:Y:S01]  /*1730*/  UIADD3 UR5, UPT, UPT, UR8, UR5, UR8 ;  /* 0x0000000508057290 */ /* 0x000fe2000fffe008 */
[C---:B------:R-:W-:Y:S01]  /*1740*/  LEA R27, R14.reuse, R27, 0x6 ;  /* 0x0000001b0e1b7211 */ /* 0x040fe200078e30ff */
[C---:B------:R-:W-:Y:S01]  /*1750*/  IMAD R23, R14.reuse, 0x40, R23 ;  /* 0x000000400e177824 */ /* 0x040fe200078e0217 */
[C---:B------:R-:W-:Y:S02]  /*1760*/  LEA R25, R14.reuse, R25, 0x6 ;  /* 0x000000190e197211 */ /* 0x040fe400078e30ff */
[----:B------:R-:W-:Y:S02]  /*1770*/  LEA R21, R14, R21, 0x6 ;  /* 0x000000150e157211 */ /* 0x000fe400078e30ff */
[----:B------:R-:W-:Y:S01]  /*1780*/  IADD3 R16, PT, PT, R16, 0x40, RZ ;  /* 0x0000004010107810 */ /* 0x000fe20007ffe0ff */
[----:B--2---:R-:W-:Y:S04]  /*1790*/  STS [R22], R29 ;  /* 0x0000001d16007388 */ /* 0x004fe80000000800 */
[----:B---3--:R-:W-:Y:S01]  /*17a0*/  STS [R0], R4 ;  /* 0x0000000400007388 */ /* 0x008fe20000000800 */
[----:B------:R-:W-:Y:S06]  /*17b0*/  BAR.SYNC.DEFER_BLOCKING 0x0 ;  /* 0x0000000000007b1d */ /* 0x000fec0000010000 */
[----:B------:R-:W-:Y:S04]  /*17c0*/  LDS R26, [R18] ;  /* 0x00000000121a7984 */ /* 0x000fe80000000800 */
[----:B------:R-:W0:Y:S04]  /*17d0*/  LDS.128 R8, [R20] ;  /* 0x0000000014087984 */ /* 0x000e280000000c00 */
[----:B------:R-:W1:Y:S04]  /*17e0*/  LDS R28, [R18+0x40] ;  /* 0x00004000121c7984 */ /* 0x000e680000000800 */
[----:B------:R-:W2:Y:S04]  /*17f0*/  LDS R6, [R18+0x80] ;  /* 0x0000800012067984 */ /* 0x000ea80000000800 */
[----:B------:R-:W3:Y:S04]  /*1800*/  LDS R24, [R18+0xc0] ;  /* 0x0000c00012187984 */ /* 0x000ee80000000800 */
[----:B------:R-:W-:Y:S04]  /*1810*/  LDS R29, [R18+0x180] ;  /* 0x00018000121d7984 */ /* 0x000fe80000000800 */
[----:B------:R-:W-:Y:S01]  /*1820*/  LDS R22, [R18+0x1c0] ;  /* 0x0001c00012167984 */ /* 0x000fe20000000800 */
[----:B0-----:R-:W-:-:S04]  /*1830*/  FFMA R8, R8, R26, R7 ;  /* 0x0000001a08087223 */ /* 0x001fc80000000007 */
[----:B-1----:R-:W-:Y:S02]  /*1840*/  FFMA R5, R28, R9, R8 ;  /* 0x000000091c057223 */ /* 0x002fe40000000008 */
[----:B------:R-:W-:Y:S02]  /*1850*/  LDS R9, [R18+0x100] ;  /* 0x0001000012097984 */ /* 0x000fe40000000800 */
[----:B--2---:R-:W-:Y:S02]  /*1860*/  FFMA R10, R6, R10, R5 ;  /* 0x0000000a060a7223 */ /* 0x004fe40000000005 */
[----:B------:R-:W0:Y:S04]  /*1870*/  LDS.128 R4, [R20+0x10] ;  /* 0x0000100014047984 */ /* 0x000e280000000c00 */
[----:B------:R-:W1:Y:S01]  /*1880*/  LDS R8, [R18+0x140] ;  /* 0x0001400012087984 */ /* 0x000e620000000800 */
[----:B---3--:R-:W-:-:S04]  /*1890*/  FFMA R11, R24, R11, R10 ;  /* 0x0000000b180b7223 */ /* 0x008fc8000000000a */
[----:B0-----:R-:W-:-:S04]  /*18a0*/  FFMA R4, R4, R9, R11 ;  /* 0x0000000904047223 */ /* 0x001fc8000000000b */
[----:B-1----:R-:W-:Y:S02]  /*18b0*/  FFMA R4, R8, R5, R4 ;  /* 0x0000000508047223 */ /* 0x002fe40000000004 */
[----:B------:R-:W-:Y:S04]  /*18c0*/  LDS R5, [R18+0x200] ;  /* 0x0002000012057984 */ /* 0x000fe80000000800 */
[----:B------:R-:W0:Y:S01]  /*18d0*/  LDS.128 R8, [R20+0x20] ;  /* 0x0000200014087984 */ /* 0x000e220000000c00 */
[----:B------:R-:W-:-:S03]  /*18e0*/  FFMA R4, R29, R6, R4 ;  /* 0x000000061d047223 */ /* 0x000fc60000000004 */
[----:B------:R-:W1:Y:S04]  /*18f0*/  LDS R6, [R18+0x240] ;  /* 0x0002400012067984 */ /* 0x000e680000000800 */
[----:B------:R-:W2:Y:S01]  /*1900*/  LDS R29, [R18+0x280] ;  /* 0x00028000121d7984 */ /* 0x000ea20000000800 */
[----:B------:R-:W-:-:S03]  /*1910*/  FFMA R7, R22, R7, R4 ;  /* 0x0000000716077223 */ /* 0x000fc60000000004 */
[----:B------:R-:W3:Y:S01]  /*1920*/  LDS R22, [R18+0x2c0] ;  /* 0x0002c00012167984 */ /* 0x000ee20000000800 */
[----:B0-----:R-:W-:-:S04]  /*1930*/  FFMA R8, R8, R5, R7 ;  /* 0x0000000508087223 */ /* 0x001fc80000000007 */
[----:B-1----:R-:W-:Y:S02]  /*1940*/  FFMA R6, R6, R9, R8 ;  /* 0x0000000906067223 */ /* 0x002fe40000000008 */
[----:B------:R-:W-:Y:S02]  /*1950*/  LDS R9, [R18+0x300] ;  /* 0x0003000012097984 */ /* 0x000fe40000000800 */
[----:B--2---:R-:W-:Y:S02]  /*1960*/  FFMA R29, R29, R10, R6 ;  /* 0x0000000a1d1d7223 */ /* 0x004fe40000000006 */
[----:B------:R-:W0:Y:S04]  /*1970*/  LDS.128 R4, [R20+0x30] ;  /* 0x0000300014047984 */ /* 0x000e280000000c00 */
[----:B------:R-:W1:Y:S01]  /*1980*/  LDS R8, [R18+0x340] ;  /* 0x0003400012087984 */ /* 0x000e620000000800 */
[----:B---3--:R-:W-:-:S03]  /*1990*/  FFMA R11, R22, R11, R29 ;  /* 0x0000000b160b7223 */ /* 0x008fc6000000001d */
[----:B------:R-:W2:Y:S04]  /*19a0*/  LDS R10, [R18+0x380] ;  /* 0x00038000120a7984 */ /* 0x000ea80000000800 */
[----:B------:R-:W3:Y:S01]  /*19b0*/  LDS R29, [R18+0x3c0] ;  /* 0x0003c000121d7984 */ /* 0x000ee20000000800 */
[----:B0-----:R-:W-:-:S04]  /*19c0*/  FFMA R4, R4, R9, R11 ;  /* 0x0000000904047223 */ /* 0x001fc8000000000b */
[----:B-1----:R-:W-:-:S04]  /*19d0*/  FFMA R5, R8, R5, R4 ;  /* 0x0000000508057223 */ /* 0x002fc80000000004 */
[----:B--2---:R-:W-:-:S04]  /*19e0*/  FFMA R6, R10, R6, R5 ;  /* 0x000000060a067223 */ /* 0x004fc80000000005 */
[----:B---3--:R-:W-:Y:S01]  /*19f0*/  FFMA R24, R29, R7, R6 ;  /* 0x000000071d187223 */ /* 0x008fe20000000006 */
[----:B------:R-:W-:Y:S06]  /*1a00*/  BAR.SYNC.DEFER_BLOCKING 0x0 ;  /* 0x0000000000007b1d */ /* 0x000fec0000010000 */
[----:B------:R-:W-:Y:S05]  /*1a10*/  @P0 BRA `(.L_x_8) ;  /* 0xfffffff400100947 */ /* 0x000fea000383ffff */
.L_x_7:
[----:B------:R-:W-:-:S04]  /*1a20*/  LEA.HI R4, R13, 0x1, RZ, 0x1c ;  /* 0x000000010d047811 */ /* 0x000fc800078fe0ff */
[----:B------:R-:W-:-:S13]  /*1a30*/  LOP3.LUT P0, R4, R4, 0x3, RZ, 0xc0, !PT ;  /* 0x0000000304047812 */ /* 0x000fda000780c0ff */
[----:B------:R-:W-:Y:S05]  /*1a40*/  @!P0 BRA `(.L_x_6) ;  /* 0x0000000800648947 */ /* 0x000fea0003800000 */
[----:B--2---:R-:W0:Y:S01]  /*1a50*/  S2R R15, SR_TID.X ;  /* 0x00000000000f7919 */ /* 0x004e220000002100 */
[----:B------:R-:W-:Y:S01]  /*1a60*/  ISETP.NE.AND P1, PT, R4, 0x1, PT ;  /* 0x000000010400780c */ /* 0x000fe20003f25270 */
[----:B------:R-:W1:Y:S01]  /*1a70*/  LDCU UR11, c[0x0][0x398] ;  /* 0x00007300ff0b77ac */ /* 0x000e620008000800 */
[----:B------:R-:W-:Y:S01]  /*1a80*/  LOP3.LUT P0, RZ, R13, 0x10, RZ, 0xc0, !PT ;  /* 0x000000100dff7812 */ /* 0x000fe2000780c0ff */
[----:B------:R-:W2:Y:S01]  /*1a90*/  S2R R14, SR_TID.Y ;  /* 0x00000000000e7919 */ /* 0x000ea20000002200 */
[----:B0-----:R-:W-:-:S09]  /*1aa0*/  LEA R16, R15, R20, 0x2 ;  /* 0x000000140f107211 */ /* 0x001fd200078e10ff */
[----:B-1----:R-:W-:Y:S05]  /*1ab0*/  @!P1 BRA `(.L_x_9) ;  /* 0x0000000400809947 */ /* 0x002fea0003800000 */
[----:B------:R-:W0:Y:S01]  /*1ac0*/  LDC.64 R26, c[0x0][0x388] ;  /* 0x0000e200ff1a7b82 */ /* 0x000e220000000a00 */
[----:B--2---:R-:W-:Y:S02]  /*1ad0*/  IMAD R5, R14, UR11, R15 ;  /* 0x0000000b0e057c24 */ /* 0x004fe4000f8e020f */
[----:B------:R-:W-:-:S03]  /*1ae0*/  VIADD R7, R19, UR5 ;  /* 0x0000000513077c36 */ /* 0x000fc60008000000 */
[----:B------:R-:W-:Y:S02]  /*1af0*/  IADD3 R5, PT, PT, R12, R5, RZ ;  /* 0x000000050c057210 */ /* 0x000fe40007ffe0ff */
[----:B------:R-:W1:Y:S03]  /*1b00*/  LDC.64 R22, c[0x0][0x390] ;  /* 0x0000e400ff167b82 */ /* 0x000e660000000a00 */
[----:B0-----:R-:W-:-:S04]  /*1b10*/  IMAD.WIDE R26, R5, 0x4, R26 ;  /* 0x00000004051a7825 */ /* 0x001fc800078e021a */
[----:B-1----:R-:W-:Y:S02]  /*1b20*/  IMAD.WIDE R4, R7, 0x4, R22 ;  /* 0x0000000407047825 */ /* 0x002fe400078e0216 */
[----:B------:R-:W2:Y:S04]  /*1b30*/  LDG.E R7, desc[UR12][R26.64] ;  /* 0x0000000c1a077981 */ /* 0x000ea8000c1e1900 */
[----:B------:R-:W3:Y:S01]  /*1b40*/  LDG.E R21, desc[UR12][R4.64] ;  /* 0x0000000c04157981 */ /* 0x000ee2000c1e1900 */
[----:B------:R-:W-:-:S03]  /*1b50*/  UIADD3 UR5, UPT, UPT, UR8, UR5, URZ ;  /* 0x0000000508057290 */ /* 0x000fc6000fffe0ff */
[----:B--2---:R-:W-:Y:S04]  /*1b60*/  STS [R16], R7 ;  /* 0x0000000710007388 */ /* 0x004fe80000000800 */
[----:B---3--:R-:W-:Y:S01]  /*1b70*/  STS [R0], R21 ;  /* 0x0000001500007388 */ /* 0x008fe20000000800 */
[----:B------:R-:W-:Y:S06]  /*1b80*/  BAR.SYNC.DEFER_BLOCKING 0x0 ;  /* 0x0000000000007b1d */ /* 0x000fec0000010000 */
[----:B------:R-:W-:Y:S04]  /*1b90*/  LDS R25, [R18] ;  /* 0x0000000012197984 */ /* 0x000fe80000000800 */
[----:B------:R-:W0:Y:S04]  /*1ba0*/  LDS.128 R8, [R20] ;  /* 0x0000000014087984 */ /* 0x000e280000000c00 */
[----:B------:R-:W1:Y:S04]  /*1bb0*/  LDS R29, [R18+0x40] ;  /* 0x00004000121d7984 */ /* 0x000e680000000800 */
[----:B------:R-:W2:Y:S04]  /*1bc0*/  LDS R13, [R18+0x80] ;  /* 0x00008000120d7984 */ /* 0x000ea80000000800 */
[----:B------:R-:W-:Y:S04]  /*1bd0*/  LDS.128 R4, [R20+0x10] ;  /* 0x0000100014047984 */ /* 0x000fe80000000c00 */
[----:B------:R-:W-:Y:S01]  /*1be0*/  LDS R21, [R18+0x240] ;  /* 0x0002400012157984 */ /* 0x000fe20000000800 */
[----:B0-----:R-:W-:-:S03]  /*1bf0*/  FFMA R24, R8, R25, R24 ;  /* 0x0000001908187223 */ /* 0x001fc60000000018 */
[----:B------:R-:W0:Y:S01]  /*1c00*/  LDS R8, [R18+0xc0] ;  /* 0x0000c00012087984 */ /* 0x000e220000000800 */
[----:B-1----:R-:W-:-:S03]  /*1c10*/  FFMA R28, R29, R9, R24 ;  /* 0x000000091d1c7223 */ /* 0x002fc60000000018 */
[----:B------:R-:W1:Y:S01]  /*1c20*/  LDS R25, [R18+0x100] ;  /* 0x0001000012197984 */ /* 0x000e620000000800 */
[----:B--2---:R-:W-:-:S03]  /*1c30*/  FFMA R9, R13, R10, R28 ;  /* 0x0000000a0d097223 */ /* 0x004fc6000000001c */
[----:B------:R-:W2:Y:S04]  /*1c40*/  LDS R24, [R18+0x140] ;  /* 0x0001400012187984 */ /* 0x000ea80000000800 */
[----:B------:R-:W3:Y:S04]  /*1c50*/  LDS R13, [R18+0x180] ;  /* 0x00018000120d7984 */ /* 0x000ee80000000800 */
[----:B------:R-:W-:Y:S01]  /*1c60*/  LDS R28, [R18+0x3c0] ;  /* 0x0003c000121c7984 */ /* 0x000fe20000000800 */
[----:B0-----:R-:W-:-:S04]  /*1c70*/  FFMA R9, R8, R11, R9 ;  /* 0x0000000b08097223 */ /* 0x001fc80000000009 */
[----:B-1----:R-:W-:Y:S02]  /*1c80*/  FFMA R9, R4, R25, R9 ;  /* 0x0000001904097223 */ /* 0x002fe40000000009 */
[----:B------:R-:W0:Y:S02]  /*1c90*/  LDS R4, [R18+0x1c0] ;  /* 0x0001c00012047984 */ /* 0x000e240000000800 */
[----:B--2---:R-:W-:Y:S02]  /*1ca0*/  FFMA R24, R24, R5, R9 ;  /* 0x0000000518187223 */ /* 0x004fe40000000009 */
[----:B------:R-:W-:Y:S02]  /*1cb0*/  LDS R5, [R18+0x200] ;  /* 0x0002000012057984 */ /* 0x000fe40000000800 */
[----:B---3--:R-:W-:Y:S02]  /*1cc0*/  FFMA R13, R13, R6, R24 ;  /* 0x000000060d0d7223 */ /* 0x008fe40000000018 */
[----:B------:R-:W1:Y:S04]  /*1cd0*/  LDS.128 R8, [R20+0x20] ;  /* 0x0000200014087984 */ /* 0x000e680000000c00 */
[----:B------:R-:W2:Y:S04]  /*1ce0*/  LDS R6, [R18+0x280] ;  /* 0x0002800012067984 */ /* 0x000ea80000000800 */
[----:B------:R-:W-:Y:S01]  /*1cf0*/  LDS R24, [R18+0x340] ;  /* 0x0003400012187984 */ /* 0x000fe20000000800 */
[----:B0-----:R-:W-:-:S03]  /*1d00*/  FFMA R7, R4, R7, R13 ;  /* 0x0000000704077223 */ /* 0x001fc6000000000d */
[----:B------:R-:W-:Y:S01]  /*1d10*/  LDS R13, [R18+0x380] ;  /* 0x00038000120d7984 */ /* 0x000fe20000000800 */
[----:B-1----:R-:W-:-:S04]  /*1d20*/  FFMA R8, R8, R5, R7 ;  /* 0x0000000508087223 */ /* 0x002fc80000000007 */
[----:B------:R-:W-:Y:S02]  /*1d30*/  FFMA R9, R21, R9, R8 ;  /* 0x0000000915097223 */ /* 0x000fe40000000008 */
[----:B------:R-:W0:Y:S02]  /*1d40*/  LDS R8, [R18+0x2c0] ;  /* 0x0002c00012087984 */ /* 0x000e240000000800 */
[----:B--2---:R-:W-:Y:S02]  /*1d50*/  FFMA R9, R6, R10, R9 ;  /* 0x0000000a06097223 */ /* 0x004fe40000000009 */
[----:B------:R-:W-:Y:S04]  /*1d60*/  LDS R21, [R18+0x300] ;  /* 0x0003000012157984 */ /* 0x000fe80000000800 */
[----:B------:R-:W1:Y:S01]  /*1d70*/  LDS.128 R4, [R20+0x30] ;  /* 0x0000300014047984 */ /* 0x000e620000000c00 */
[----:B------:R-:W-:Y:S01]  /*1d80*/  BAR.SYNC.DEFER_BLOCKING 0x0 ;  /* 0x0000000000007b1d */ /* 0x000fe20000010000 */
[----:B------:R-:W-:-:S05]  /*1d90*/  IADD3 R25, PT, PT, R19, UR5, RZ ;  /* 0x0000000513197c10 */ /* 0x000fca000fffe0ff */
[----:B------:R-:W-:Y:S01]  /*1da0*/  IMAD.WIDE R22, R25, 0x4, R22 ;  /* 0x0000000419167825 */ /* 0x000fe200078e0216 */
[----:B------:R-:W2:Y:S05]  /*1db0*/  LDG.E R27, desc[UR12][R26.64+0x40] ;  /* 0x0000400c1a1b7981 */ /* 0x000eaa000c1e1900 */
[----:B------:R-:W3:Y:S01]  /*1dc0*/  LDG.E R23, desc[UR12][R22.64] ;  /* 0x0000000c16177981 */ /* 0x000ee2000c1e1900 */
[----:B0-----:R-:W-:Y:S01]  /*1dd0*/  FFMA R29, R8, R11, R9 ;  /* 0x0000000b081d7223 */ /* 0x001fe20000000009 */
[----:B------:R-:W-:Y:S01]  /*1de0*/  IADD3 R12, PT, PT, R12, 0x20, RZ ;  /* 0x000000200c0c7810 */ /* 0x000fe20007ffe0ff */
[----:B------:R-:W-:Y:S02]  /*1df0*/  UIADD3 UR5, UPT, UPT, UR8, UR5, URZ ;  /* 0x0000000508057290 */ /* 0x000fe4000fffe0ff */
[----:B-1----:R-:W-:-:S04]  /*1e00*/  FFMA R29, R4, R21, R29 ;  /* 0x00000015041d7223 */ /* 0x002fc8000000001d */
[----:B------:R-:W-:-:S04]  /*1e10*/  FFMA R24, R24, R5, R29 ;  /* 0x0000000518187223 */ /* 0x000fc8000000001d */
[----:B------:R-:W-:Y:S01]  /*1e20*/  FFMA R13, R13, R6, R24 ;  /* 0x000000060d0d7223 */ /* 0x000fe20000000018 */
[----:B--2---:R-:W-:Y:S04]  /*1e30*/  STS [R16], R27 ;  /* 0x0000001b10007388 */ /* 0x004fe80000000800 */
[----:B---3--:R0:W-:Y:S01]  /*1e40*/  STS [R0], R23 ;  /* 0x0000001700007388 */ /* 0x0081e20000000800 */
[----:B------:R-:W-:Y:S01]  /*1e50*/  BAR.SYNC.DEFER_BLOCKING 0x0 ;  /* 0x0000000000007b1d */ /* 0x000fe20000010000 */
[----:B0-----:R-:W-:-:S05]  /*1e60*/  FFMA R23, R28, R7, R13 ;  /* 0x000000071c177223 */ /* 0x001fca000000000d */
[----:B------:R-:W-:Y:S04]  /*1e70*/  LDS R25, [R18] ;  /* 0x0000000012197984 */ /* 0x000fe80000000800 */
[----:B------:R-:W0:Y:S04]  /*1e80*/  LDS.128 R8, [R20] ;  /* 0x0000000014087984 */ /* 0x000e280000000c00 */
[----:B------:R-:W1:Y:S04]  /*1e90*/  LDS R26, [R18+0x40] ;  /* 0x00004000121a7984 */ /* 0x000e680000000800 */
[----:B------:R-:W2:Y:S04]  /*1ea0*/  LDS R21, [R18+0x80] ;  /* 0x0000800012157984 */ /* 0x000ea80000000800 */
[----:B------:R-:W3:Y:S04]  /*1eb0*/  LDS R27, [R18+0xc0] ;  /* 0x0000c000121b7984 */ /* 0x000ee80000000800 */
[----:B------:R-:W-:Y:S04]  /*1ec0*/  LDS R13, [R18+0x100] ;  /* 0x00010000120d7984 */ /* 0x000fe80000000800 */
[----:B------:R-:W4:Y:S04]  /*1ed0*/  LDS.128 R4, [R20+0x10] ;  /* 0x0000100014047984 */ /* 0x000f280000000c00 */
[----:B------:R-:W5:Y:S04]  /*1ee0*/  LDS R22, [R18+0x140] ;  /* 0x0001400012167984 */ /* 0x000f680000000800 */
[----:B------:R-:W-:Y:S01]  /*1ef0*/  LDS R24, [R18+0x1c0] ;  /* 0x0001c00012187984 */ /* 0x000fe20000000800 */
[----:B0-----:R-:W-:-:S03]  /*1f00*/  FFMA R25, R8, R25, R23 ;  /* 0x0000001908197223 */ /* 0x001fc60000000017 */
[----:B------:R-:W0:Y:S01]  /*1f10*/  LDS R23, [R18+0x180] ;  /* 0x0001800012177984 */ /* 0x000e220000000800 */
[----:B-1----:R-:W-:-:S04]  /*1f20*/  FFMA R26, R26, R9, R25 ;  /* 0x000000091a1a7223 */ /* 0x002fc80000000019 */
[----:B--2---:R-:W-:Y:S02]  /*1f30*/  FFMA R10, R21, R10, R26 ;  /* 0x0000000a150a7223 */ /* 0x004fe4000000001a */
[----:B------:R-:W-:Y:S02]  /*1f40*/  LDS R21, [R18+0x200] ;  /* 0x0002000012157984 */ /* 0x000fe40000000800 */
[----:B---3--:R-:W-:Y:S02]  /*1f50*/  FFMA R27, R27, R11, R10 ;  /* 0x0000000b1b1b7223 */ /* 0x008fe4000000000a */
[----:B------:R-:W1:Y:S04]  /*1f60*/  LDS.128 R8, [R20+0x20] ;  /* 0x0000200014087984 */ /* 0x000e680000000c00 */
[----:B------:R-:W2:Y:S01]  /*1f70*/  LDS R26, [R18+0x240] ;  /* 0x00024000121a7984 */ /* 0x000ea20000000800 */
[----:B----4-:R-:W-:-:S04]  /*1f80*/  FFMA R13, R4, R13, R27 ;  /* 0x0000000d040d7223 */ /* 0x010fc8000000001b */
[----:B-----5:R-:W-:Y:S02]  /*1f90*/  FFMA R22, R22, R5, R13 ;  /* 0x0000000516167223 */ /* 0x020fe4000000000d */
[----:B------:R-:W3:Y:S02]  /*1fa0*/  LDS R13, [R18+0x280] ;  /* 0x00028000120d7984 */ /* 0x000ee40000000800 */
[----:B0-----:R-:W-:Y:S02]  /*1fb0*/  FFMA R23, R23, R6, R22 ;  /* 0x0000000617177223 */ /* 0x001fe40000000016 */
[----:B------:R-:W0:Y:S02]  /*1fc0*/  LDS R22, [R18+0x2c0] ;  /* 0x0002c00012167984 */ /* 0x000e240000000800 */
[----:B------:R-:W-:Y:S02]  /*1fd0*/  FFMA R25, R24, R7, R23 ;  /* 0x0000000718197223 */ /* 0x000fe40000000017 */
[----:B------:R-:W-:Y:S04]  /*1fe0*/  LDS R23, [R18+0x300] ;  /* 0x0003000012177984 */ /* 0x000fe80000000800 */
[----:B------:R-:W4:Y:S01]  /*1ff0*/  LDS.128 R4, [R20+0x30] ;  /* 0x0000300014047984 */ /* 0x000f220000000c00 */
[----:B-1----:R-:W-:-:S03]  /*2000*/  FFMA R25, R8, R21, R25 ;  /* 0x0000001508197223 */ /* 0x002fc60000000019 */
[----:B------:R-:W1:Y:S01]  /*2010*/  LDS R24, [R18+0x340] ;  /* 0x0003400012187984 */ /* 0x000e620000000800 */
[----:B--2---:R-:W-:-:S03]  /*2020*/  FFMA R26, R26, R9, R25 ;  /* 0x000000091a1a7223 */ /* 0x004fc60000000019 */
[----:B------:R-:W2:Y:S04]  /*2030*/  LDS R21, [R18+0x380] ;  /* 0x0003800012157984 */ /* 0x000ea80000000800 */
[----:B------:R-:W5:Y:S01]  /*2040*/  LDS R8, [R18+0x3c0] ;  /* 0x0003c00012087984 */ /* 0x000f620000000800 */
[----:B---3--:R-:W-:-:S04]  /*2050*/  FFMA R13, R13, R10, R26 ;  /* 0x0000000a0d0d7223 */ /* 0x008fc8000000001a */
[----:B0-----:R-:W-:-:S04]  /*2060*/  FFMA R11, R22, R11, R13 ;  /* 0x0000000b160b7223 */ /* 0x001fc8000000000d */
[----:B----4-:R-:W-:-:S04]  /*2070*/  FFMA R11, R4, R23, R11 ;  /* 0x00000017040b7223 */ /* 0x010fc8000000000b */
[----:B-1----:R-:W-:-:S04]  /*2080*/  FFMA R24, R24, R5, R11 ;  /* 0x0000000518187223 */ /* 0x002fc8000000000b */
[----:B--2---:R-:W-:-:S04]  /*2090*/  FFMA R21, R21, R6, R24 ;  /* 0x0000000615157223 */ /* 0x004fc80000000018 */
[----:B-----5:R-:W-:Y:S01]  /*20a0*/  FFMA R24, R8, R7, R21 ;  /* 0x0000000708187223 */ /* 0x020fe20000000015 */
[----:B------:R-:W-:Y:S06]  /*20b0*/  BAR.SYNC.DEFER_BLOCKING 0x0 ;  /* 0x0000000000007b1d */ /* 0x000fec0000010000 */
.L_x_9:
[----:B------:R-:W-:Y:S05]  /*20c0*/  @P0 BRA `(.L_x_6) ;  /* 0x0000000000c40947 */ /* 0x000fea0003800000 */
[----:B------:R-:W0:Y:S01]  /*20d0*/  LDC.64 R6, c[0x0][0x388] ;  /* 0x0000e200ff067b82 */ /* 0x000e220000000a00 */
[----:B--2---:R-:W-:Y:S01]  /*20e0*/  IMAD R9, R14, UR11, R15 ;  /* 0x0000000b0e097c24 */ /* 0x004fe2000f8e020f */
[----:B------:R-:W-:-:S04]  /*20f0*/  IADD3 R11, PT, PT, R19, UR5, RZ ;  /* 0x00000005130b7c10 */ /* 0x000fc8000fffe0ff */
[----:B------:R-:W-:Y:S02]  /*2100*/  IADD3 R9, PT, PT, R9, R12, RZ ;  /* 0x0000000c09097210 */ /* 0x000fe40007ffe0ff */
[----:B------:R-:W1:Y:S03]  /*2110*/  LDC.64 R4, c[0x0][0x390] ;  /* 0x0000e400ff047b82 */ /* 0x000e660000000a00 */
[----:B0-----:R-:W-:-:S04]  /*2120*/  IMAD.WIDE R6, R9, 0x4, R6 ;  /* 0x0000000409067825 */ /* 0x001fc800078e0206 */
[----:B-1----:R-:W-:Y:S02]  /*2130*/  IMAD.WIDE R8, R11, 0x4, R4 ;  /* 0x000000040b087825 */ /* 0x002fe400078e0204 */
[----:B------:R-:W2:Y:S04]  /*2140*/  LDG.E R11, desc[UR12][R6.64] ;  /* 0x0000000c060b7981 */ /* 0x000ea8000c1e1900 */
[----:B------:R-:W3:Y:S04]  /*2150*/  LDG.E R9, desc[UR12][R8.64] ;  /* 0x0000000c08097981 */ /* 0x000ee8000c1e1900 */
        /* <DEDUP_REMOVED lines=11> */
[----:B------:R-:W5:Y:S04]  /*2210*/  LDS R21, [R18+0x180] ;  /* 0x0001800012157984 */ /* 0x000f680000000800 */
[----:B------:R-:W5:Y:S04]  /*2220*/  LDS R16, [R18+0x1c0] ;  /* 0x0001c00012107984 */ /* 0x000f680000000800 */
[----:B------:R-:W-:Y:S01]  /*2230*/  LDS.128 R8, [R20+0x20] ;  /* 0x0000200014087984 */ /* 0x000fe20000000c00 */
[----:B0-----:R-:W-:-:S03]  /*2240*/  FFMA R12, R12, R23, R24 ;  /* 0x000000170c0c7223 */ /* 0x001fc60000000018 */
[----:B------:R-:W0:Y:S01]  /*2250*/  LDS R23, [R18+0x200] ;  /* 0x0002000012177984 */ /* 0x000e220000000800 */
[----:B-1----:R-:W-:-:S03]  /*2260*/  FFMA R12, R29, R13, R12 ;  /* 0x0000000d1d0c7223 */ /* 0x002fc6000000000c */
[----:B------:R-:W1:Y:S01]  /*2270*/  LDS R24, [R18+0x240] ;  /* 0x0002400012187984 */ /* 0x000e620000000800 */
[----:B--2---:R-:W-:-:S04]  /*2280*/  FFMA R25, R25, R14, R12 ;  /* 0x0000000e19197223 */ /* 0x004fc8000000000c */
[----:B---3--:R-:W-:Y:S02]  /*2290*/  FFMA R15, R26, R15, R25 ;  /* 0x0000000f1a0f7223 */ /* 0x008fe40000000019 */
[----:B------:R-:W2:Y:S02]  /*22a0*/  LDS R25, [R18+0x280] ;  /* 0x0002800012197984 */ /* 0x000ea40000000800 */
[----:B----4-:R-:W-:Y:S02]  /*22b0*/  FFMA R15, R4, R27, R15 ;  /* 0x0000001b040f7223 */ /* 0x010fe4000000000f */
[----:B------:R-:W3:Y:S02]  /*22c0*/  LDS R4, [R18+0x2c0] ;  /* 0x0002c00012047984 */ /* 0x000ee40000000800 */
[----:B-----5:R-:W-:Y:S02]  /*22d0*/  FFMA R22, R22, R5, R15 ;  /* 0x0000000516167223 */ /* 0x020fe4000000000f */
[----:B------:R-:W-:Y:S02]  /*22e0*/  LDS R5, [R18+0x300] ;  /* 0x0003000012057984 */ /* 0x000fe40000000800 */
[----:B------:R-:W-:-:S02]  /*22f0*/  FFMA R27, R21, R6, R22 ;  /* 0x00000006151b7223 */ /* 0x000fc40000000016 */
[----:B------:R-:W4:Y:S02]  /*2300*/  LDS.128 R12, [R20+0x30] ;  /* 0x00003000140c7984 */ /* 0x000f240000000c00 */
[----:B------:R-:W-:Y:S02]  /*2310*/  FFMA R7, R16, R7, R27 ;  /* 0x0000000710077223 */ /* 0x000fe4000000001b */
[----:B------:R-:W5:Y:S04]  /*2320*/  LDS R22, [R18+0x340] ;  /* 0x0003400012167984 */ /* 0x000f680000000800 */
[----:B------:R-:W5:Y:S04]  /*2330*/  LDS R21, [R18+0x380] ;  /* 0x0003800012157984 */ /* 0x000f680000000800 */
[----:B------:R-:W5:Y:S01]  /*2340*/  LDS R6, [R18+0x3c0] ;  /* 0x0003c00012067984 */ /* 0x000f620000000800 */
[----:B0-----:R-:W-:-:S04]  /*2350*/  FFMA R7, R8, R23, R7 ;  /* 0x0000001708077223 */ /* 0x001fc80000000007 */
[----:B-1----:R-:W-:-:S04]  /*2360*/  FFMA R24, R24, R9, R7 ;  /* 0x0000000918187223 */ /* 0x002fc80000000007 */
[----:B--2---:R-:W-:-:S04]  /*2370*/  FFMA R25, R25, R10, R24 ;  /* 0x0000000a19197223 */ /* 0x004fc80000000018 */
[----:B---3--:R-:W-:-:S04]  /*2380*/  FFMA R11, R4, R11, R25 ;  /* 0x0000000b040b7223 */ /* 0x008fc80000000019 */
[----:B----4-:R-:W-:-:S04]  /*2390*/  FFMA R5, R12, R5, R11 ;  /* 0x000000050c057223 */ /* 0x010fc8000000000b */
[----:B-----5:R-:W-:-:S04]  /*23a0*/  FFMA R22, R22, R13, R5 ;  /* 0x0000000d16167223 */ /* 0x020fc80000000005 */
[----:B------:R-:W-:-:S04]  /*23b0*/  FFMA R21, R21, R14, R22 ;  /* 0x0000000e15157223 */ /* 0x000fc80000000016 */
[----:B------:R-:W-:Y:S01]  /*23c0*/  FFMA R24, R6, R15, R21 ;  /* 0x0000000f06187223 */ /* 0x000fe20000000015 */
[----:B------:R-:W-:Y:S06]  /*23d0*/  BAR.SYNC.DEFER_BLOCKING 0x0 ;  /* 0x0000000000007b1d */ /* 0x000fec0000010000 */
.L_x_6:
[----:B--2---:R-:W0:Y:S01]  /*23e0*/  S2R R8, SR_TID.Y ;  /* 0x0000000000087919 */ /* 0x004e220000002200 */
[----:B------:R-:W1:Y:S01]  /*23f0*/  LDC.64 R4, c[0x0][0x380] ;  /* 0x0000e000ff047b82 */ /* 0x000e620000000a00 */
[----:B------:R-:W-:Y:S01]  /*2400*/  VIADD R6, R19, UR4 ;  /* 0x0000000413067c36 */ /* 0x000fe20008000000 */
[----:B------:R-:W-:Y:S01]  /*2410*/  UIADD3 UR10, UPT, UPT, UR10, 0x1, URZ ;  /* 0x000000010a0a7890 */ /* 0x000fe2000fffe0ff */
[----:B------:R-:W0:Y:S01]  /*2420*/  S2R R9, SR_TID.Z ;  /* 0x0000000000097919 */ /* 0x000e220000002300 */
[----:B------:R-:W-:Y:S01]  /*2430*/  BSSY.RECONVERGENT B0, `(.L_x_10) ;  /* 0x0000041000007945 */ /* 0x000fe20003800200 */
[----:B------:R-:W-:Y:S01]  /*2440*/  IMAD R17, R17, UR8, R6 ;  /* 0x0000000811117c24 */ /* 0x000fe2000f8e0206 */
[----:B------:R-:W2:Y:S03]  /*2450*/  S2R R7, SR_TID.X ;  /* 0x0000000000077919 */ /* 0x000ea60000002100 */
[----:B-1----:R-:W-:-:S05]  /*2460*/  IMAD.WIDE R4, R17, 0x4, R4 ;  /* 0x0000000411047825 */ /* 0x002fca00078e0204 */
[----:B------:R1:W-:Y:S01]  /*2470*/  STG.E desc[UR12][R4.64], R24 ;  /* 0x0000001804007986 */ /* 0x0003e2000c10190c */
[----:B0-----:R-:W-:-:S04]  /*2480*/  LOP3.LUT R8, R8, R9, RZ, 0xfc, !PT ;  /* 0x0000000908087212 */ /* 0x001fc800078efcff */
[----:B--2---:R-:W-:-:S04]  /*2490*/  LOP3.LUT R7, R8, RZ, R7, 0xfa, !PT ;  /* 0x000000ff08077212 */ /* 0x004fc800078efa07 */
[----:B------:R-:W-:-:S13]  /*24a0*/  ISETP.NE.AND P0, PT, R7, RZ, PT ;  /* 0x000000ff0700720c */ /* 0x000fda0003f05270 */
[----:B-1----:R-:W-:Y:S05]  /*24b0*/  @P0 BRA `(.L_x_11) ;  /* 0x0000000000e00947 */ /* 0x002fea0003800000 */
[----:B------:R-:W0:Y:S02]  /*24c0*/  LDC.64 R10, c[0x4][RZ] ;  /* 0x01000000ff0a7b82 */ /* 0x000e240000000a00 */
[----:B0-----:R-:W2:Y:S04]  /*24d0*/  LDG.E R4, desc[UR12][R10.64+0xc] ;  /* 0x00000c0c0a047981 */ /* 0x001ea8000c1e1900 */
[----:B------:R0:W3:Y:S02]  /*24e0*/  LDG.E R5, desc[UR12][R10.64+0x10] ;  /* 0x0000100c0a057981 */ /* 0x0000e4000c1e1900 */
[----:B0-----:R-:W-:Y:S02]  /*24f0*/  IABS R10, UR10 ;  /* 0x0000000a000a7c13 */ /* 0x001fe40008000000 */
[----:B--2---:R-:W-:-:S04]  /*2500*/  IABS R7, R4 ;  /* 0x0000000400077213 */ /* 0x004fc80000000000 */
[----:B------:R-:W0:Y:S01]  /*2510*/  I2F.RP R12, R7 ;  /* 0x00000007000c7306 */ /* 0x000e220000209400 */
[----:B---3--:R-:W-:-:S07]  /*2520*/  IABS R13, R5 ;  /* 0x00000005000d7213 */ /* 0x008fce0000000000 */
[----:B0-----:R-:W0:Y:S02]  /*2530*/  MUFU.RCP R12, R12 ;  /* 0x0000000c000c7308 */ /* 0x001e240000001000 */
[----:B0-----:R-:W-:-:S06]  /*2540*/  IADD3 R8, PT, PT, R12, 0xffffffe, RZ ;  /* 0x0ffffffe0c087810 */ /* 0x001fcc0007ffe0ff */
[----:B------:R0:W1:Y:S02]  /*2550*/  F2I.FTZ.U32.TRUNC.NTZ R9, R8 ;  /* 0x0000000800097305 */ /* 0x000064000021f000 */
[----:B0-----:R-:W-:Y:S01]  /*2560*/  HFMA2 R8, -RZ, RZ, 0, 0 ;  /* 0x00000000ff087431 */ /* 0x001fe200000001ff */
[----:B-1----:R-:W-:-:S05]  /*2570*/  IADD3 R6, PT, PT, RZ, -R9, RZ ;  /* 0x80000009ff067210 */ /* 0x002fca0007ffe0ff */
[----:B------:R-:W-:Y:S01]  /*2580*/  IMAD R11, R6, R7, RZ ;  /* 0x00000007060b7224 */ /* 0x000fe200078e02ff */
[----:B------:R-:W-:Y:S02]  /*2590*/  MOV R6, R13 ;  /* 0x0000000d00067202 */ /* 0x000fe40000000f00 */
[----:B------:R-:W-:Y:S01]  /*25a0*/  IABS R13, R4 ;  /* 0x00000004000d7213 */ /* 0x000fe20000000000 */
[----:B------:R-:W-:Y:S02]  /*25b0*/  IMAD.HI.U32 R9, R9, R11, R8 ;  /* 0x0000000b09097227 */ /* 0x000fe400078e0008 */
[----:B------:R-:W0:Y:S02]  /*25c0*/  I2F.RP R11, R6 ;  /* 0x00000006000b7306 */ /* 0x000e240000209400 */
[----:B------:R-:W-:Y:S02]  /*25d0*/  IMAD.MOV R13, RZ, RZ, -R13 ;  /* 0x000000ffff0d7224 */ /* 0x000fe400078e0a0d */
[----:B------:R-:W-:-:S04]  /*25e0*/  IMAD.HI.U32 R8, R9, R10, RZ ;  /* 0x0000000a09087227 */ /* 0x000fc800078e00ff */
[----:B------:R-:W-:-:S05]  /*25f0*/  IMAD R10, R8, R13, R10 ;  /* 0x0000000d080a7224 */ /* 0x000fca00078e020a */
[----:B------:R-:W-:Y:S01]  /*2600*/  ISETP.GT.U32.AND P2, PT, R7, R10, PT ;  /* 0x0000000a0700720c */ /* 0x000fe20003f44070 */
[----:B0-----:R-:W0:-:S12]  /*2610*/  MUFU.RCP R11, R11 ;  /* 0x0000000b000b7308 */ /* 0x001e180000001000 */
[-C--:B------:R-:W-:Y:S02]  /*2620*/  @!P2 IADD3 R10, PT, PT, R10, -R7.reuse, RZ ;  /* 0x800000070a0aa210 */ /* 0x080fe40007ffe0ff */
[----:B------:R-:W-:Y:S02]  /*2630*/  @!P2 IADD3 R8, PT, PT, R8, 0x1, RZ ;  /* 0x000000010808a810 */ /* 0x000fe40007ffe0ff */
[----:B------:R-:W-:Y:S02]  /*2640*/  ISETP.GE.U32.AND P0, PT, R10, R7, PT ;  /* 0x000000070a00720c */ /* 0x000fe40003f06070 */
[----:B0-----:R-:W-:Y:S02]  /*2650*/  IADD3 R9, PT, PT, R11, 0xffffffe, RZ ;  /* 0x0ffffffe0b097810 */ /* 0x001fe40007ffe0ff */
[C---:B------:R-:W-:Y:S02]  /*2660*/  LOP3.LUT R7, R4.reuse, UR10, RZ, 0x3c, !PT ;  /* 0x0000000a04077c12 */ /* 0x040fe4000f8e3cff */
[----:B------:R-:W-:-:S02]  /*2670*/  ISETP.NE.AND P2, PT, R4, RZ, PT ;  /* 0x000000ff0400720c */ /* 0x000fc40003f45270 */
[----:B------:R-:W0:Y:S01]  /*2680*/  F2I.FTZ.U32.TRUNC.NTZ R9, R9 ;  /* 0x0000000900097305 */ /* 0x000e22000021f000 */
[----:B------:R-:W-:-:S04]  /*2690*/  ISETP.GE.AND P1, PT, R7, RZ, PT ;  /* 0x000000ff0700720c */ /* 0x000fc80003f26270 */
[----:B------:R-:W-:-:S05]  /*26a0*/  @P0 IADD3 R8, PT, PT, R8, 0x1, RZ ;  /* 0x0000000108080810 */ /* 0x000fca0007ffe0ff */
[----:B------:R-:W-:Y:S01]  /*26b0*/  IMAD.MOV.U32 R7, RZ, RZ, R8 ;  /* 0x000000ffff077224 */ /* 0x000fe200078e0008 */
[----:B------:R-:W-:Y:S02]  /*26c0*/  IABS R8, R5 ;  /* 0x0000000500087213 */ /* 0x000fe40000000000 */
[----:B0-----:R-:W-:Y:S02]  /*26d0*/  IADD3 R11, PT, PT, RZ, -R9, RZ ;  /* 0x80000009ff0b7210 */ /* 0x001fe40007ffe0ff */
[----:B------:R-:W-:Y:S02]  /*26e0*/  @!P1 IADD3 R7, PT, PT, -R7, RZ, RZ ;  /* 0x000000ff07079210 */ /* 0x000fe40007ffe1ff */
[----:B------:R-:W-:Y:S01]  /*26f0*/  @!P2 LOP3.LUT R7, RZ, R4, RZ, 0x33, !PT ;  /* 0x00000004ff07a212 */ /* 0x000fe200078e33ff */
[----:B------:R-:W-:Y:S01]  /*2700*/  IMAD R11, R11, R6, RZ ;  /* 0x000000060b0b7224 */ /* 0x000fe200078e02ff */
[----:B------:R-:W-:Y:S02]  /*2710*/  IADD3 R12, PT, PT, RZ, -R8, RZ ;  /* 0x80000008ff0c7210 */ /* 0x000fe40007ffe0ff */
[----:B------:R-:W-:-:S02]  /*2720*/  MOV R8, RZ ;  /* 0x000000ff00087202 */ /* 0x000fc40000000f00 */
[----:B------:R-:W-:Y:S02]  /*2730*/  IABS R10, R7 ;  /* 0x00000007000a7213 */ /* 0x000fe40000000000 */
[----:B------:R-:W-:Y:S01]  /*2740*/  ISETP.GE.AND P2, PT, R7, RZ, PT ;  /* 0x000000ff0700720c */ /* 0x000fe20003f46270 */
[----:B------:R-:W-:Y:S01]  /*2750*/  IMAD.HI.U32 R8, R9, R11, R8 ;  /* 0x0000000b09087227 */ /* 0x000fe200078e0008 */
[----:B------:R-:W-:-:S03]  /*2760*/  IADD3 R7, PT, PT, -R7, RZ, RZ ;  /* 0x000000ff07077210 */ /* 0x000fc60007ffe1ff */
[----:B------:R-:W-:Y:S01]  /*2770*/  IMAD.MOV.U32 R9, RZ, RZ, R10 ;  /* 0x000000ffff097224 */ /* 0x000fe200078e000a */
[----:B------:R-:W-:-:S03]  /*2780*/  MOV R10, R12 ;  /* 0x0000000c000a7202 */ /* 0x000fc60000000f00 */
[----:B------:R-:W-:-:S04]  /*2790*/  IMAD.HI.U32 R8, R8, R9, RZ ;  /* 0x0000000908087227 */ /* 0x000fc800078e00ff */
[----:B------:R-:W-:Y:S02]  /*27a0*/  IMAD R9, R8, R10, R9 ;  /* 0x0000000a08097224 */ /* 0x000fe400078e0209 */
[----:B------:R-:W-:-:S03]  /*27b0*/  IMAD R8, R4, R7, UR10 ;  /* 0x0000000a04087e24 */ /* 0x000fc6000f8e0207 */
[----:B------:R-:W-:-:S13]  /*27c0*/  ISETP.GT.U32.AND P0, PT, R6, R9, PT ;  /* 0x000000090600720c */ /* 0x000fda0003f04070 */
[----:B------:R-:W-:Y:S02]  /*27d0*/  @!P0 IADD3 R9, PT, PT, R9, -R6, RZ ;  /* 0x8000000609098210 */ /* 0x000fe40007ffe0ff */
[----:B------:R-:W-:Y:S02]  /*27e0*/  ISETP.NE.AND P0, PT, R5, RZ, PT ;  /* 0x000000ff0500720c */ /* 0x000fe40003f05270 */
[----:B------:R-:W-:-:S13]  /*27f0*/  ISETP.GT.U32.AND P1, PT, R6, R9, PT ;  /* 0x000000090600720c */ /* 0x000fda0003f24070 */
[----:B------:R-:W-:-:S05]  /*2800*/  @!P1 IADD3 R9, PT, PT, R9, -R6, RZ ;  /* 0x8000000609099210 */ /* 0x000fca0007ffe0ff */
[----:B------:R-:W-:Y:S01]  /*2810*/  @!P2 IMAD.MOV R9, RZ, RZ, -R9 ;  /* 0x000000ffff09a224 */ /* 0x000fe200078e0a09 */
[----:B------:R-:W-:-:S05]  /*2820*/  @!P0 LOP3.LUT R9, RZ, R5, RZ, 0x33, !PT ;  /* 0x00000005ff098212 */ /* 0x000fca00078e33ff */
[----:B------:R0:W-:Y:S02]  /*2830*/  STS.64 [UR9+0x8], R8 ;  /* 0x00000808ff007988 */ /* 0x0001e40008000a09 */
.L_x_11:
[----:B------:R-:W-:Y:S05]  /*2840*/  BSYNC.RECONVERGENT B0 ;  /* 0x0000000000007941 */ /* 0x000fea0003800200 */
.L_x_10:
[----:B------:R-:W-:Y:S06]  /*2850*/  BAR.SYNC.DEFER_BLOCKING 0x0 ;  /* 0x0000000000007b1d */ /* 0x000fec0000010000 */
[----:B------:R-:W1:Y:S02]  /*2860*/  LDS.64 R4, [UR9] ;  /* 0x00000009ff047984 */ /* 0x000e640008000a00 */
[----:B-1----:R-:W-:-:S04]  /*2870*/  SHF.R.U32.HI R5, RZ, 0x4, R5 ;  /* 0x00000004ff057819 */ /* 0x002fc80000011605 */
[----:B------:R-:W-:-:S04]  /*2880*/  LOP3.LUT R5, R5, 0xf, RZ, 0xc0, !PT ;  /* 0x0000000f05057812 */ /* 0x000fc800078ec0ff */
[----:B------:R-:W-:-:S04]  /*2890*/  IADD3 R5, PT, PT, R4, R5, RZ ;  /* 0x0000000504057210 */ /* 0x000fc80007ffe0ff */
[----:B------:R-:W-:-:S13]  /*28a0*/  ISETP.LE.AND P0, PT, R5, UR10, PT ;  /* 0x0000000a05007c0c */ /* 0x000fda000bf03270 */
[----:B------:R-:W-:Y:S05]  /*28b0*/  @!P0 BRA `(.L_x_12) ;  /* 0xffffffe000d08947 */ /* 0x000fea000383ffff */
[----:B------:R-:W-:-:S13]  /*28c0*/  ISETP.NE.AND P0, PT, R4, -0x1, PT ;  /* 0xffffffff0400780c */ /* 0x000fda0003f05270 */
[----:B------:R-:W-:Y:S05]  /*28d0*/  @P0 BRA `(.L_x_5) ;  /* 0xffffffd800d40947 */ /* 0x000fea000383ffff */
.L_x_2:
[----:B------:R-:W3:Y:S01]  /*28e0*/  S2R R2, SR_TID.Y ;  /* 0x0000000000027919 */ /* 0x000ee20000002200 */
[----:B-1----:R-:W3:Y:S01]  /*28f0*/  S2R R3, SR_TID.Z ;  /* 0x0000000000037919 */ /* 0x002ee20000002300 */
[----:B------:R-:W1:Y:S01]  /*2900*/  S2R R0, SR_TID.X ;  /* 0x0000000000007919 */ /* 0x000e620000002100 */
[----:B---3--:R-:W-:-:S04]  /*2910*/  LOP3.LUT R3, R2, R3, RZ, 0xfc, !PT ;  /* 0x0000000302037212 */ /* 0x008fc800078efcff */
[----:B-1----:R-:W-:-:S04]  /*2920*/  LOP3.LUT R0, R3, RZ, R0, 0xfa, !PT ;  /* 0x000000ff03007212 */ /* 0x002fc800078efa00 */
[----:B------:R-:W-:-:S13]  /*2930*/  ISETP.NE.AND P0, PT, R0, RZ, PT ;  /* 0x000000ff0000720c */ /* 0x000fda0003f05270 */
[----:B------:R-:W-:Y:S05]  /*2940*/  @P0 EXIT ;  /* 0x000000000000094d */ /* 0x000fea0003800000 */
[----:B------:R-:W1:Y:S01]  /*2950*/  LDS R0, [UR9+0x4] ;  /* 0x00000409ff007984 */ /* 0x000e620008000800 */
[----:B------:R-:W3:Y:S01]  /*2960*/  LDCU.64 UR6, c[0x4][URZ] ;  /* 0x01000000ff0677ac */ /* 0x000ee20008000a00 */
[----:B------:R-:W4:Y:S01]  /*2970*/  S2R R2, SR_LANEID ;  /* 0x0000000000027919 */ /* 0x000f220000000000 */
[----:B------:R-:W-:Y:S02]  /*2980*/  VOTEU.ANY UR4, UPT, PT ;  /* 0x0000000000047886 */ /* 0x000fe400038e0100 */
[----:B------:R-:W-:Y:S02]  /*2990*/  UFLO.U32 UR5, UR4 ;  /* 0x00000004000572bd */ /* 0x000fe400080e0000 */
[----:B------:R-:W-:-:S06]  /*29a0*/  UPOPC UR4, UR4 ;  /* 0x00000004000472bf */ /* 0x000fcc0008000000 */
[----:B------:R-:W-:Y:S02]  /*29b0*/  IADD3 R5, PT, PT, RZ, -UR4, RZ ;  /* 0x80000004ff057c10 */ /* 0x000fe4000fffe0ff */
[----:B----4-:R-:W-:Y:S02]  /*29c0*/  ISETP.EQ.U32.AND P0, PT, R2, UR5, PT ;  /* 0x0000000502007c0c */ /* 0x010fe4000bf02070 */
[----:B-1----:R-:W-:-:S04]  /*29d0*/  SHF.L.U32 R0, R0, 0x2, RZ ;  /* 0x0000000200007819 */ /* 0x002fc800000006ff */
[----:B------:R-:W-:-:S04]  /*29e0*/  LOP3.LUT R0, R0, 0x3c, RZ, 0xc0, !PT ;  /* 0x0000003c00007812 */ /* 0x000fc800078ec0ff */
[----:B---3--:R-:W-:-:S04]  /*29f0*/  IADD3 R2, P1, PT, R0, UR6, RZ ;  /* 0x0000000600027c10 */ /* 0x008fc8000ff3e0ff */
[----:B------:R-:W-:-:S05]  /*2a00*/  IADD3.X R3, PT, PT, RZ, UR7, RZ, P1, !PT ;  /* 0x00000007ff037c10 */ /* 0x000fca0008ffe4ff */
[----:B------:R-:W-:Y:S01]  /*2a10*/  @P0 REDG.E.ADD.STRONG.GPU desc[UR12][R2.64+0x18], R5 ;  /* 0x000018050200098e */ /* 0x000fe2000c12e10c */
[----:B------:R-:W-:Y:S05]  /*2a20*/  EXIT ;  /* 0x000000000000794d */ /* 0x000fea0003800000 */
.L_x_13:
[----:B------:R-:W-:-:S00]  /*2a30*/  BRA `(.L_x_13) ;  /* 0xfffffffc00fc7947 */ /* 0x000fc0000383ffff */
[----:B------:R-:W-:-:S00]  /*2a40*/  NOP ;  /* 0x0000000000007918 */ /* 0x000fc00000000000 */
        /* <DEDUP_REMOVED lines=11> */
.L_x_18:


//--------------------- .text.MatrixMulCUDA       --------------------------
	.section	.text.MatrixMulCUDA,"ax",@progbits
	.align	128
        .global         MatrixMulCUDA
        .type           MatrixMulCUDA,@function
        .size           MatrixMulCUDA,(.L_x_19 - MatrixMulCUDA)
        .other          MatrixMulCUDA,@"STO_CUDA_ENTRY STV_DEFAULT"
MatrixMulCUDA:
.text.MatrixMulCUDA:
[----:B------:R-:W-:Y:S08]  /*0000*/  LDC R1, c[0x0][0x37c] ;  /* 0x0000df00ff017b82 */ /* 0x000ff00000000800 */
[----:B------:R-:W0:Y:S01]  /*0010*/  LDC.64 R8, c[0x0][0x398] ;  /* 0x0000e600ff087b82 */ /* 0x000e220000000a00 */
[----:B------:R-:W1:Y:S01]  /*0020*/  S2R R0, SR_TID.X ;  /* 0x0000000000007919 */ /* 0x000e620000002100 */
[----:B------:R-:W2:Y:S01]  /*0030*/  LDCU.64 UR8, c[0x0][0x358] ;  /* 0x00006b00ff0877ac */ /* 0x000ea20008000a00 */
[----:B------:R-:W-:Y:S01]  /*0040*/  HFMA2 R7, -RZ, RZ, 0, 0 ;  /* 0x00000000ff077431 */ /* 0x000fe200000001ff */
[----:B------:R-:W3:Y:S04]  /*0050*/  S2R R3, SR_TID.Y ;  /* 0x0000000000037919 */ /* 0x000ee80000002200 */
[----:B------:R-:W4:Y:S08]  /*0060*/  S2UR UR4, SR_CTAID.X ;  /* 0x00000000000479c3 */ /* 0x000f300000002500 */
[----:B------:R-:W0:Y:S02]  /*0070*/  S2UR UR10, SR_CTAID.Y ;  /* 0x00000000000a79c3 */ /* 0x000e240000002600 */
[----:B0-----:R-:W-:-:S02]  /*0080*/  ISETP.GE.AND P0, PT, R8, 0x1, PT ;  /* 0x000000010800780c */ /* 0x001fc40003f06270 */
[----:B------:R-:W-:Y:S01]  /*0090*/  SHF.L.U32 R16, R9, 0x4, RZ ;  /* 0x0000000409107819 */ /* 0x000fe200000006ff */
[----:B----4-:R-:W-:-:S10]  /*00a0*/  USHF.L.U32 UR4, UR4, 0x4, URZ ;  /* 0x0000000404047899 */ /* 0x010fd400080006ff */
[----:B-123--:R-:W-:Y:S05]  /*00b0*/  @!P0 BRA `(.L_x_14) ;  /* 0x0000000800bc8947 */ /* 0x00efea0003800000 */
[----:B------:R-:W-:Y:S01]  /*00c0*/  IMAD R19, R8, UR10, RZ ;  /* 0x0000000a08137c24 */ /* 0x000fe2000f8e02ff */
[----:B------:R-:W0:Y:S01]  /*00d0*/  S2UR UR7, SR_CgaCtaId ;  /* 0x00000000000779c3 */ /* 0x000e220000008800 */
[----:B------:R-:W-:Y:S01]  /*00e0*/  UMOV UR5, 0x400 ;  /* 0x0000040000057882 */ /* 0x000fe20000000000 */
[----:B------:R-:W-:Y:S01]  /*00f0*/  MOV R7, RZ ;  /* 0x000000ff00077202 */ /* 0x000fe20000000f00 */
[----:B------:R-:W-:Y:S01]  /*0100*/  UIADD3 UR6, UPT, UPT, UR5, 0x400, URZ ;  /* 0x0000040005067890 */ /* 0x000fe2000fffe0ff */
[----:B------:R-:W-:-:S04]  /*0110*/  SHF.L.U32 R19, R19, 0x4, RZ ;  /* 0x0000000413137819 */ /* 0x000fc800000006ff */
[C---:B------:R-:W-:Y:S02]  /*0120*/  IADD3 R18, PT, PT, R19.reuse, R8, RZ ;  /* 0x0000000813127210 */ /* 0x040fe40007ffe0ff */
[----:B------:R-:W-:Y:S02]  /*0130*/  IADD3 R21, PT, PT, R19, 0x10, RZ ;  /* 0x0000001013157810 */ /* 0x000fe40007ffe0ff */
[----:B------:R-:W-:Y:S02]  /*0140*/  LOP3.LUT R5, RZ, R19, RZ, 0x33, !PT ;  /* 0x00000013ff057212 */ /* 0x000fe400078e33ff */
[----:B------:R-:W-:-:S04]  /*0150*/  VIMNMX R2, PT, PT, R18, R21, !PT ;  /* 0x0000001512027248 */ /* 0x000fc80007fe0100 */
[----:B------:R-:W-:Y:S02]  /*0160*/  IADD3 R2, PT, PT, R2, R5, RZ ;  /* 0x0000000502027210 */ /* 0x000fe40007ffe0ff */
[----:B------:R-:W-:Y:S02]  /*0170*/  MOV R5, UR4 ;  /* 0x0000000400057c02 */ /* 0x000fe40008000f00 */
[C---:B------:R-:W-:Y:S01]  /*0180*/  LOP3.LUT P0, RZ, R2.reuse, 0x10, RZ, 0xc0, !PT ;  /* 0x0000001002ff7812 */ /* 0x040fe2000780c0ff */
[----:B0-----:R-:W-:Y:S01]  /*0190*/  ULEA UR5, UR7, UR5, 0x18 ;  /* 0x0000000507057291 */ /* 0x001fe2000f8ec0ff */
[----:B------:R-:W-:Y:S01]  /*01a0*/  ISETP.GE.U32.AND P1, PT, R2, 0x10, PT ;  /* 0x000000100200780c */ /* 0x000fe20003f26070 */
[----:B------:R-:W-:-:S04]  /*01b0*/  ULEA UR6, UR7, UR6, 0x18 ;  /* 0x0000000607067291 */ /* 0x000fc8000f8ec0ff */
[C---:B------:R-:W-:Y:S02]  /*01c0*/  LEA R17, R3.reuse, UR5, 0x6 ;  /* 0x0000000503117c11 */ /* 0x040fe4000f8e30ff */
[C---:B------:R-:W-:Y:S02]  /*01d0*/  LEA R10, R0.reuse, UR6, 0x2 ;  /* 0x00000006000a7c11 */ /* 0x040fe4000f8e10ff */
[----:B------:R-:W-:Y:S02]  /*01e0*/  LEA R11, R0, R17, 0x2 ;  /* 0x00000011000b7211 */ /* 0x000fe400078e10ff */
[----:B------:R-:W-:Y:S01]  /*01f0*/  LEA R2, R3, R10, 0x6 ;  /* 0x0000000a03027211 */ /* 0x000fe200078e30ff */
[----:B------:R-:W-:Y:S06]  /*0200*/  @P0 BRA `(.L_x_15) ;  /* 0x0000000000d00947 */ /* 0x000fec0003800000 */
[----:B------:R-:W0:Y:S01]  /*0210*/  LDC.64 R6, c[0x0][0x388] ;  /* 0x0000e200ff067b82 */ /* 0x000e220000000a00 */
[C-C-:B------:R-:W-:Y:S02]  /*0220*/  IMAD R12, R3.reuse, R8, R0.reuse ;  /* 0x00000008030c7224 */ /* 0x140fe400078e0200 */
[----:B------:R-:W-:-:S03]  /*0230*/  IMAD R14, R3, R9, R0 ;  /* 0x00000009030e7224 */ /* 0x000fc600078e0200 */
[----:B------:R-:W-:Y:S02]  /*0240*/  IADD3 R13, PT, PT, R19, R12, RZ ;  /* 0x0000000c130d7210 */ /* 0x000fe40007ffe0ff */
[----:B------:R-:W1:Y:S01]  /*0250*/  LDC.64 R4, c[0x0][0x390] ;  /* 0x0000e400ff047b82 */ /* 0x000e620000000a00 */
[----:B------:R-:W-:Y:S02]  /*0260*/  IADD3 R23, PT, PT, R14, UR4, RZ ;  /* 0x000000040e177c10 */ /* 0x000fe4000fffe0ff */
[----:B0-----:R-:W-:-:S05]  /*0270*/  IMAD.WIDE R12, R13, 0x4, R6 ;  /* 0x000000040d0c7825 */ /* 0x001fca00078e0206 */
[----:B------:R-:W2:Y:S01]  /*0280*/  LDG.E R26, desc[UR8][R12.64] ;  /* 0x000000080c1a7981 */ /* 0x000ea2000c1e1900 */
[----:B-1----:R-:W-:-:S06]  /*0290*/  IMAD.WIDE R22, R23, 0x4, R4 ;  /* 0x0000000417167825 */ /* 0x002fcc00078e0204 */
        /* <DEDUP_REMOVED lines=13> */
[----:B------:R-:W5:Y:S01]  /*0370*/  LDS R22, [R10+0x1c0] ;  /* 0x0001c0000a167984 */ /* 0x000f620000000800 */
[----:B0-----:R-:W-:-:S03]  /*0380*/  FFMA R4, R4, R19, RZ ;  /* 0x0000001304047223 */ /* 0x001fc600000000ff */
[----:B------:R-:W-:Y:S01]  /*0390*/  LDS R19, [R10+0x200] ;  /* 0x000200000a137984 */ /* 0x000fe20000000800 */
[----:B-1----:R-:W-:-:S04]  /*03a0*/  FFMA R5, R27, R5, R4 ;  /* 0x000000051b057223 */ /* 0x002fc80000000004 */
[----:B--2---:R-:W-:-:S04]  /*03b0*/  FFMA R5, R28, R6, R5 ;  /* 0x000000061c057223 */ /* 0x004fc80000000005 */
[----:B---3--:R-:W-:Y:S02]  /*03c0*/  FFMA R27, R24, R7, R5 ;  /* 0x00000007181b7223 */ /* 0x008fe40000000005 */
[----:B------:R-:W0:Y:S04]  /*03d0*/  LDS.128 R4, [R17+0x20] ;  /* 0x0000200011047984 */ /* 0x000e280000000c00 */
[----:B------:R-:W1:Y:S01]  /*03e0*/  LDS R24, [R10+0x240] ;  /* 0x000240000a187984 */ /* 0x000e620000000800 */
[----:B----4-:R-:W-:-:S04]  /*03f0*/  FFMA R25, R12, R25, R27 ;  /* 0x000000190c197223 */ /* 0x010fc8000000001b */
[----:B-----5:R-:W-:Y:S02]  /*0400*/  FFMA R20, R20, R13, R25 ;  /* 0x0000000d14147223 */ /* 0x020fe40000000019 */
[----:B------:R-:W2:Y:S02]  /*0410*/  LDS R25, [R10+0x280] ;  /* 0x000280000a197984 */ /* 0x000ea40000000800 */
[----:B------:R-:W-:Y:S02]  /*0420*/  FFMA R23, R23, R14, R20 ;  /* 0x0000000e17177223 */ /* 0x000fe40000000014 */
[----:B------:R-:W3:Y:S02]  /*0430*/  LDS R20, [R10+0x2c0] ;  /* 0x0002c0000a147984 */ /* 0x000ee40000000800 */
[----:B------:R-:W-:Y:S02]  /*0440*/  FFMA R27, R22, R15, R23 ;  /* 0x0000000f161b7223 */ /* 0x000fe40000000017 */
[----:B------:R-:W-:Y:S04]  /*0450*/  LDS R23, [R10+0x300] ;  /* 0x000300000a177984 */ /* 0x000fe80000000800 */
[----:B------:R-:W4:Y:S04]  /*0460*/  LDS.128 R12, [R17+0x30] ;  /* 0x00003000110c7984 */ /* 0x000f280000000c00 */
[----:B------:R-:W5:Y:S01]  /*0470*/  LDS R22, [R10+0x340] ;  /* 0x000340000a167984 */ /* 0x000f620000000800 */
[----:B0-----:R-:W-:-:S03]  /*0480*/  FFMA R27, R4, R19, R27 ;  /* 0x00000013041b7223 */ /* 0x001fc6000000001b */
[----:B------:R-:W0:Y:S04]  /*0490*/  LDS R19, [R10+0x380] ;  /* 0x000380000a137984 */ /* 0x000e280000000800 */
[----:B------:R-:W0:Y:S01]  /*04a0*/  LDS R4, [R10+0x3c0] ;  /* 0x0003c0000a047984 */ /* 0x000e220000000800 */
[----:B-1----:R-:W-:-:S04]  /*04b0*/  FFMA R24, R24, R5, R27 ;  /* 0x0000000518187223 */ /* 0x002fc8000000001b */
[----:B--2---:R-:W-:-:S04]  /*04c0*/  FFMA R25, R25, R6, R24 ;  /* 0x0000000619197223 */ /* 0x004fc80000000018 */
[----:B---3--:R-:W-:-:S04]  /*04d0*/  FFMA R7, R20, R7, R25 ;  /* 0x0000000714077223 */ /* 0x008fc80000000019 */
[----:B----4-:R-:W-:-:S04]  /*04e0*/  FFMA R7, R12, R23, R7 ;  /* 0x000000170c077223 */ /* 0x010fc80000000007 */
[----:B-----5:R-:W-:Y:S01]  /*04f0*/  FFMA R22, R22, R13, R7 ;  /* 0x0000000d16167223 */ /* 0x020fe20000000007 */
[----:B------:R-:W-:-:S03]  /*0500*/  IADD3 R5, PT, PT, R16, UR4, RZ ;  /* 0x0000000410057c10 */ /* 0x000fc6000fffe0ff */
[----:B0-----:R-:W-:-:S04]  /*0510*/  FFMA R19, R19, R14, R22 ;  /* 0x0000000e13137223 */ /* 0x001fc80000000016 */
[----:B------:R-:W-:Y:S01]  /*0520*/  FFMA R7, R4, R15, R19 ;  /* 0x0000000f04077223 */ /* 0x000fe20000000013 */
[----:B------:R-:W-:Y:S01]  /*0530*/  MOV R19, R21 ;  /* 0x0000001500137202 */ /* 0x000fe20000000f00 */
[----:B------:R-:W-:Y:S06]  /*0540*/  BAR.SYNC.DEFER_BLOCKING 0x0 ;  /* 0x0000000000007b1d */ /* 0x000fec0000010000 */
.L_x_15:
[----:B------:R-:W-:Y:S05]  /*0550*/  @!P1 BRA `(.L_x_14) ;  /* 0x0000000400949947 */ /* 0x000fea0003800000 */
[----:B------:R-:W0:Y:S01]  /*0560*/  LDC.64 R24, c[0x0][0x390] ;  /* 0x0000e400ff187b82 */ /* 0x000e220000000a00 */
[----:B------:R-:W-:Y:S02]  /*0570*/  IADD3 R20, PT, PT, R0, R5, RZ ;  /* 0x0000000500147210 */ /* 0x000fe40007ffe0ff */
[----:B------:R-:W-:Y:S02]  /*0580*/  IADD3 R22, PT, PT, R3, 0x10, RZ ;  /* 0x0000001003167810 */ /* 0x000fe40007ffe0ff */
[----:B------:R-:W-:-:S03]  /*0590*/  IADD3 R4, PT, PT, R19, R0, RZ ;  /* 0x0000000013047210 */ /* 0x000fc60007ffe0ff */
[-C--:B------:R-:W-:Y:S02]  /*05a0*/  IMAD R22, R22, R9.reuse, R20 ;  /* 0x0000000916167224 */ /* 0x080fe400078e0214 */
[C---:B------:R-:W-:Y:S02]  /*05b0*/  IMAD R8, R3.reuse, R8, R4 ;  /* 0x0000000803087224 */ /* 0x040fe400078e0204 */
[----:B------:R-:W-:-:S07]  /*05c0*/  IMAD R20, R3, R9, R20 ;  /* 0x0000000903147224 */ /* 0x000fce00078e0214 */
.L_x_16:
[----:B------:R-:W1:Y:S01]  /*05d0*/  LDC.64 R26, c[0x0][0x388] ;  /* 0x0000e200ff1a7b82 */ /* 0x000e620000000a00 */
[----:B0-----:R-:W-:-:S06]  /*05e0*/  IMAD.WIDE R4, R20, 0x4, R24 ;  /* 0x0000000414047825 */ /* 0x001fcc00078e0218 */
[----:B------:R-:W2:Y:S01]  /*05f0*/  LDG.E R5, desc[UR8][R4.64] ;  /* 0x0000000804057981 */ /* 0x000ea2000c1e1900 */
[----:B-1----:R-:W-:-:S05]  /*0600*/  IMAD.WIDE R26, R8, 0x4, R26 ;  /* 0x00000004081a7825 */ /* 0x002fca00078e021a */
[----:B------:R-:W3:Y:S04]  /*0610*/  LDG.E R6, desc[UR8][R26.64] ;  /* 0x000000081a067981 */ /* 0x000ee8000c1e1900 */
[----:B---3--:R-:W-:Y:S04]  /*0620*/  STS [R11], R6 ;  /* 0x000000060b007388 */ /* 0x008fe80000000800 */
[----:B--2---:R-:W-:Y:S01]  /*0630*/  STS [R2], R5 ;  /* 0x0000000502007388 */ /* 0x004fe20000000800 */
[----:B------:R-:W-:Y:S06]  /*0640*/  BAR.SYNC.DEFER_BLOCKING 0x0 ;  /* 0x0000000000007b1d */ /* 0x000fec0000010000 */
[----:B------:R-:W-:Y:S04]  /*0650*/  LDS R21, [R10] ;  /* 0x000000000a157984 */ /* 0x000fe80000000800 */
[----:B------:R-:W0:Y:S04]  /*0660*/  LDS.128 R12, [R17] ;  /* 0x00000000110c7984 */ /* 0x000e280000000c00 */
[----:B------:R-:W1:Y:S04]  /*0670*/  LDS R23, [R10+0x40] ;  /* 0x000040000a177984 */ /* 0x000e680000000800 */
[----:B------:R-:W2:Y:S04]  /*0680*/  LDS R29, [R10+0x80] ;  /* 0x000080000a1d7984 */ /* 0x000ea80000000800 */
[----:B------:R-:W3:Y:S01]  /*0690*/  LDS R28, [R10+0xc0] ;  /* 0x0000c0000a1c7984 */ /* 0x000ee20000000800 */
[----:B0-----:R-:W-:-:S03]  /*06a0*/  FFMA R12, R12, R21, R7 ;  /* 0x000000150c0c7223 */ /* 0x001fc60000000007 */
[----:B------:R-:W-:Y:S01]  /*06b0*/  LDS.128 R4, [R17+0x10] ;  /* 0x0000100011047984 */ /* 0x000fe20000000c00 */
[----:B-1----:R-:W-:-:S03]  /*06c0*/  FFMA R23, R23, R13, R12 ;  /* 0x0000000d17177223 */ /* 0x002fc6000000000c */
[----:B------:R-:W0:Y:S04]  /*06d0*/  LDS R13, [R10+0x100] ;  /* 0x000100000a0d7984 */ /* 0x000e280000000800 */
[----:B------:R-:W1:Y:S01]  /*06e0*/  LDS R21, [R10+0x140] ;  /* 0x000140000a157984 */ /* 0x000e620000000800 */
[----:B--2---:R-:W-:-:S03]  /*06f0*/  FFMA R23, R29, R14, R23 ;  /* 0x0000000e1d177223 */ /* 0x004fc60000000017 */
[----:B------:R-:W2:Y:S01]  /*0700*/  LDS R12, [R10+0x180] ;  /* 0x000180000a0c7984 */ /* 0x000ea20000000800 */
[----:B---3--:R-:W-:-:S03]  /*0710*/  FFMA R15, R28, R15, R23 ;  /* 0x0000000f1c0f7223 */ /* 0x008fc60000000017 */
[----:B------:R-:W3:Y:S01]  /*0720*/  LDS R28, [R10+0x1c0] ;  /* 0x0001c0000a1c7984 */ /* 0x000ee20000000800 */
[----:B0-----:R-:W-:-:S04]  /*0730*/  FFMA R4, R4, R13, R15 ;  /* 0x0000000d04047223 */ /* 0x001fc8000000000f */
[----:B-1----:R-:W-:Y:S02]  /*0740*/  FFMA R21, R21, R5, R4 ;  /* 0x0000000515157223 */ /* 0x002fe40000000004 */
[----:B------:R-:W-:Y:S02]  /*0750*/  LDS R5, [R10+0x200] ;  /* 0x000200000a057984 */ /* 0x000fe40000000800 */
[----:B--2---:R-:W-:Y:S02]  /*0760*/  FFMA R21, R12, R6, R21 ;  /* 0x000000060c157223 */ /* 0x004fe40000000015 */
[----:B------:R-:W0:Y:S02]  /*0770*/  LDS.128 R12, [R17+0x20] ;  /* 0x00002000110c7984 */ /* 0x000e240000000c00 */
[----:B---3--:R-:W-:Y:S02]  /*0780*/  FFMA R7, R28, R7, R21 ;  /* 0x000000071c077223 */ /* 0x008fe40000000015 */
[----:B------:R-:W1:Y:S04]  /*0790*/  LDS R21, [R10+0x240] ;  /* 0x000240000a157984 */ /* 0x000e680000000800 */
[----:B------:R-:W2:Y:S01]  /*07a0*/  LDS R4, [R10+0x280] ;  /* 0x000280000a047984 */ /* 0x000ea20000000800 */
[----:B0-----:R-:W-:-:S04]  /*07b0*/  FFMA R12, R12, R5, R7 ;  /* 0x000000050c0c7223 */ /* 0x001fc80000000007 */
[----:B-1----:R-:W-:Y:S02]  /*07c0*/  FFMA R13, R21, R13, R12 ;  /* 0x0000000d150d7223 */ /* 0x002fe4000000000c */
[----:B------:R-:W0:Y:S02]  /*07d0*/  LDS R21, [R10+0x2c0] ;  /* 0x0002c0000a157984 */ /* 0x000e240000000800 */
[----:B--2---:R-:W-:Y:S02]  /*07e0*/  FFMA R14, R4, R14, R13 ;  /* 0x0000000e040e7223 */ /* 0x004fe4000000000d */
[----:B------:R-:W-:Y:S04]  /*07f0*/  LDS R12, [R10+0x300] ;  /* 0x000300000a0c7984 */ /* 0x000fe80000000800 */
[----:B------:R-:W1:Y:S04]  /*0800*/  LDS.128 R4, [R17+0x30] ;  /* 0x0000300011047984 */ /* 0x000e680000000c00 */
[----:B------:R-:W2:Y:S01]  /*0810*/  LDS R13, [R10+0x340] ;  /* 0x000340000a0d7984 */ /* 0x000ea20000000800 */
[----:B------:R-:W-:-:S04]  /*0820*/  IMAD.WIDE R28, R22, 0x4, R24 ;  /* 0x00000004161c7825 */ /* 0x000fc800078e0218 */
[----:B0-----:R-:W-:Y:S02]  /*0830*/  FFMA R15, R21, R15, R14 ;  /* 0x0000000f150f7223 */ /* 0x001fe4000000000e */
[----:B------:R-:W0:Y:S02]  /*0840*/  LDS R21, [R10+0x380] ;  /* 0x000380000a157984 */ /* 0x000e240000000800 */
[----:B-1----:R-:W-:Y:S02]  /*0850*/  FFMA R12, R4, R12, R15 ;  /* 0x0000000c040c7223 */ /* 0x002fe4000000000f */
[----:B------:R-:W1:Y:S01]  /*0860*/  LDS R4, [R10+0x3c0] ;  /* 0x0003c0000a047984 */ /* 0x000e620000000800 */
[----:B------:R-:W-:Y:S06]  /*0870*/  BAR.SYNC.DEFER_BLOCKING 0x0 ;  /* 0x0000000000007b1d */ /* 0x000fec0000010000 */
[----:B------:R2:W3:Y:S04]  /*0880*/  LDG.E R27, desc[UR8][R26.64+0x40] ;  /* 0x000040081a1b7981 */ /* 0x0004e8000c1e1900 */
[----:B------:R-:W4:Y:S01]  /*0890*/  LDG.E R29, desc[UR8][R28.64] ;  /* 0x000000081c1d7981 */ /* 0x000f22000c1e1900 */
[----:B--2---:R-:W-:-:S04]  /*08a0*/  FFMA R26, R13, R5, R12 ;  /* 0x000000050d1a7223 */ /* 0x004fc8000000000c */
[----:B0-----:R-:W-:-:S04]  /*08b0*/  FFMA R6, R21, R6, R26 ;  /* 0x0000000615067223 */ /* 0x001fc8000000001a */
[----:B-1----:R-:W-:Y:S01]  /*08c0*/  FFMA R7, R4, R7, R6 ;  /* 0x0000000704077223 */ /* 0x002fe20000000006 */
[----:B------:R-:W-:-:S04]  /*08d0*/  IADD3 R19, PT, PT, R19, 0x20, RZ ;  /* 0x0000002013137810 */ /* 0x000fc80007ffe0ff */
[----:B------:R-:W-:Y:S02]  /*08e0*/  ISETP.GE.AND P0, PT, R19, R18, PT ;  /* 0x000000121300720c */ /* 0x000fe40003f06270 */
[C---:B------:R-:W-:Y:S02]  /*08f0*/  LEA R20, R9.reuse, R20, 0x5 ;  /* 0x0000001409147211 */ /* 0x040fe400078e28ff */
[----:B------:R-:W-:Y:S02]  /*0900*/  LEA R22, R9, R22, 0x5 ;  /* 0x0000001609167211 */ /* 0x000fe400078e28ff */
[----:B------:R-:W-:Y:S01]  /*0910*/  IADD3 R8, PT, PT, R8, 0x20, RZ ;  /* 0x0000002008087810 */ /* 0x000fe20007ffe0ff */
[----:B---3--:R-:W-:Y:S04]  /*0920*/  STS [R11], R27 ;  /* 0x0000001b0b007388 */ /* 0x008fe80000000800 */
[----:B----4-:R-:W-:Y:S01]  /*0930*/  STS [R2], R29 ;  /* 0x0000001d02007388 */ /* 0x010fe20000000800 */
[----:B------:R-:W-:Y:S06]  /*0940*/  BAR.SYNC.DEFER_BLOCKING 0x0 ;  /* 0x0000000000007b1d */ /* 0x000fec0000010000 */
[----:B------:R-:W-:Y:S04]  /*0950*/  LDS R23, [R10] ;  /* 0x000000000a177984 */ /* 0x000fe80000000800 */
[----:B------:R-:W0:Y:S04]  /*0960*/  LDS.128 R12, [R17] ;  /* 0x00000000110c7984 */ /* 0x000e280000000c00 */
[----:B------:R-:W1:Y:S04]  /*0970*/  LDS R5, [R10+0x40] ;  /* 0x000040000a057984 */ /* 0x000e680000000800 */
[----:B------:R-:W2:Y:S04]  /*0980*/  LDS R21, [R10+0x80] ;  /* 0x000080000a157984 */ /* 0x000ea80000000800 */
[----:B------:R-:W-:Y:S01]  /*0990*/  LDS R26, [R10+0x140] ;  /* 0x000140000a1a7984 */ /* 0x000fe20000000800 */
[----:B0-----:R-:W-:-:S03]  /*09a0*/  FFMA R4, R12, R23, R7 ;  /* 0x000000170c047223 */ /* 0x001fc60000000007 */
[----:B------:R-:W0:Y:S01]  /*09b0*/  LDS R12, [R10+0xc0] ;  /* 0x0000c0000a0c7984 */ /* 0x000e220000000800 */
[----:B-1----:R-:W-:-:S03]  /*09c0*/  FFMA R28, R5, R13, R4 ;  /* 0x0000000d051c7223 */ /* 0x002fc60000000004 */
[----:B------:R-:W-:Y:S04]  /*09d0*/  LDS R23, [R10+0x100] ;  /* 0x000100000a177984 */ /* 0x000fe80000000800 */
[----:B------:R-:W1:Y:S01]  /*09e0*/  LDS.128 R4, [R17+0x10] ;  /* 0x0000100011047984 */ /* 0x000e620000000c00 */
[----:B--2---:R-:W-:-:S03]  /*09f0*/  FFMA R13, R21, R14, R28 ;  /* 0x0000000e150d7223 */ /* 0x004fc6000000001c */
[----:B------:R-:W2:Y:S01]  /*0a00*/  LDS R21, [R10+0x180] ;  /* 0x000180000a157984 */ /* 0x000ea20000000800 */
[----:B0-----:R-:W-:-:S04]  /*0a10*/  FFMA R13, R12, R15, R13 ;  /* 0x0000000f0c0d7223 */ /* 0x001fc8000000000d */
[----:B-1----:R-:W-:Y:S02]  /*0a20*/  FFMA R13, R4, R23, R13 ;  /* 0x00000017040d7223 */ /* 0x002fe4000000000d */
[----:B------:R-:W0:Y:S02]  /*0a30*/  LDS R4, [R10+0x1c0] ;  /* 0x0001c0000a047984 */ /* 0x000e240000000800 */
[----:B------:R-:W-:Y:S02]  /*0a40*/  FFMA R28, R26, R5, R13 ;  /* 0x000000051a1c7223 */ /* 0x000fe4000000000d */
[----:B------:R-:W-:Y:S04]  /*0a50*/  LDS R23, [R10+0x200] ;  /* 0x000200000a177984 */ /* 0x000fe80000000800 */
[----:B------:R-:W1:Y:S04]  /*0a60*/  LDS.128 R12, [R17+0x20] ;  /* 0x00002000110c7984 */ /* 0x000e680000000c00 */
[----:B------:R-:W3:Y:S01]  /*0a70*/  LDS R26, [R10+0x240] ;  /* 0x000240000a1a7984 */ /* 0x000ee20000000800 */
[----:B--2---:R-:W-:-:S03]  /*0a80*/  FFMA R5, R21, R6, R28 ;  /* 0x0000000615057223 */ /* 0x004fc6000000001c */
[----:B------:R-:W2:Y:S01]  /*0a90*/  LDS R21, [R10+0x280] ;  /* 0x000280000a157984 */ /* 0x000ea20000000800 */
[----:B0-----:R-:W-:-:S04]  /*0aa0*/  FFMA R5, R4, R7, R5 ;  /* 0x0000000704057223 */ /* 0x001fc80000000005 */
[----:B-1----:R-:W-:Y:S02]  /*0ab0*/  FFMA R5, R12, R23, R5 ;  /* 0x000000170c057223 */ /* 0x002fe40000000005 */
[----:B------:R-:W0:Y:S02]  /*0ac0*/  LDS R12, [R10+0x2c0] ;  /* 0x0002c0000a0c7984 */ /* 0x000e240000000800 */
[----:B---3--:R-:W-:Y:S02]  /*0ad0*/  FFMA R26, R26, R13, R5 ;  /* 0x0000000d1a1a7223 */ /* 0x008fe40000000005 */
[----:B------:R-:W-:Y:S04]  /*0ae0*/  LDS R13, [R10+0x300] ;  /* 0x000300000a0d7984 */ /* 0x000fe80000000800 */
[----:B------:R-:W1:Y:S01]  /*0af0*/  LDS.128 R4, [R17+0x30] ;  /* 0x0000300011047984 */ /* 0x000e620000000c00 */
[----:B--2---:R-:W-:-:S03]  /*0b00*/  FFMA R21, R21, R14, R26 ;  /* 0x0000000e15157223 */ /* 0x004fc6000000001a */
[----:B------:R-:W2:Y:S04]  /*0b10*/  LDS R23, [R10+0x340] ;  /* 0x000340000a177984 */ /* 0x000ea80000000800 */
[----:B------:R-:W3:Y:S04]  /*0b20*/  LDS R26, [R10+0x380] ;  /* 0x000380000a1a7984 */ /* 0x000ee80000000800 */
[----:B------:R-:W4:Y:S01]  /*0b30*/  LDS R14, [R10+0x3c0] ;  /* 0x0003c0000a0e7984 */ /* 0x000f220000000800 */
[----:B0-----:R-:W-:-:S04]  /*0b40*/  FFMA R15, R12, R15, R21 ;  /* 0x0000000f0c0f7223 */ /* 0x001fc80000000015 */
[----:B-1----:R-:W-:-:S04]  /*0b50*/  FFMA R4, R4, R13, R15 ;  /* 0x0000000d04047223 */ /* 0x002fc8000000000f */
[----:B--2---:R-:W-:-:S04]  /*0b60*/  FFMA R5, R23, R5, R4 ;  /* 0x0000000517057223 */ /* 0x004fc80000000004 */
[----:B---3--:R-:W-:-:S04]  /*0b70*/  FFMA R5, R26, R6, R5 ;  /* 0x000000061a057223 */ /* 0x008fc80000000005 */
[----:B----4-:R-:W-:Y:S01]  /*0b80*/  FFMA R7, R14, R7, R5 ;  /* 0x000000070e077223 */ /* 0x010fe20000000005 */
[----:B------:R-:W-:Y:S06]  /*0b90*/  BAR.SYNC.DEFER_BLOCKING 0x0 ;  /* 0x0000000000007b1d */ /* 0x000fec0000010000 */
[----:B------:R-:W-:Y:S05]  /*0ba0*/  @!P0 BRA `(.L_x_16) ;  /* 0xfffffff800888947 */ /* 0x000fea000383ffff */
.L_x_14:
[----:B------:R-:W0:Y:S01]  /*0bb0*/  LDC.64 R4, c[0x0][0x380] ;  /* 0x0000e000ff047b82 */ /* 0x000e220000000a00 */
[----:B------:R-:W-:-:S05]  /*0bc0*/  IADD3 R0, PT, PT, R0, UR4, RZ ;  /* 0x0000000400007c10 */ /* 0x000fca000fffe0ff */
[----:B------:R-:W-:-:S04]  /*0bd0*/  IMAD R3, R3, R9, R0 ;  /* 0x0000000903037224 */ /* 0x000fc800078e0200 */
[----:B------:R-:W-:-:S04]  /*0be0*/  IMAD R3, R16, UR10, R3 ;  /* 0x0000000a10037c24 */ /* 0x000fc8000f8e0203 */
[----:B0-----:R-:W-:-:S05]  /*0bf0*/  IMAD.WIDE R2, R3, 0x4, R4 ;  /* 0x0000000403027825 */ /* 0x001fca00078e0204 */
[----:B------:R-:W-:Y:S01]  /*0c00*/  STG.E desc[UR8][R2.64], R7 ;  /* 0x0000000702007986 */ /* 0x000fe2000c101908 */
[----:B------:R-:W-:Y:S05]  /*0c10*/  EXIT ;  /* 0x000000000000794d */ /* 0x000fea0003800000 */
.L_x_17:
        /* <DEDUP_REMOVED lines=14> */
.L_x_19:


//--------------------- .nv.shared.MatrixMulCUDA_V1 --------------------------
	.section	.nv.shared.MatrixMulCUDA_V1,"aw",@nobits
	.sectionflags	@""
	.align	4
.nv.shared.MatrixMulCUDA_V1:
	.zero		3088


//--------------------- .nv.shared.reserved.0     --------------------------
	.section	.nv.shared.reserved.0,"aw",@nobits
	.weak		__nv_reservedSMEM_offset_0_alias
	.size		__nv_reservedSMEM_offset_0_alias, 0, 64
	.other		__nv_reservedSMEM_offset_0_alias,@"STO_CUDA_RESERVED_SHARED STV_DEFAULT"
__nv_reservedSMEM_offset_0_alias:
	.zero		0
	.zero		64


//--------------------- .nv.global                --------------------------
	.section	.nv.global,"aw",@nobits
	.align	4
.nv.global:
	.type		configs,@object
	.size		configs,(.L_0 - configs)
configs:
	.zero		48
.L_0:


//--------------------- .nv.shared.MatrixMulCUDA  --------------------------
	.section	.nv.shared.MatrixMulCUDA,"aw",@nobits
	.sectionflags	@""
	.align	4
.nv.shared.MatrixMulCUDA:
	.zero		3072


//--------------------- .nv.constant0.MatrixMulCUDA_V1 --------------------------
	.section	.nv.constant0.MatrixMulCUDA_V1,"a",@progbits
	.sectionflags	@""
	.align	4
.nv.constant0.MatrixMulCUDA_V1:
	.zero		928


//--------------------- .nv.constant0.MatrixMulCUDA --------------------------
	.section	.nv.constant0.MatrixMulCUDA,"a",@progbits
	.sectionflags	@""
	.align	4
.nv.constant0.MatrixMulCUDA:
	.zero		928


//--------------------- SYMBOLS --------------------------

	.type		.nv.reservedSmem.offset0,@object
	.size		.nv.reservedSmem.offset0,0x4
	.type		.nv.reservedSmem.cap,@object
	.size		.nv.reservedSmem.cap,0x4
